	.target	sm_100a

	.elftype	@"ET_EXEC"


//--------------------- .note.nv.tkinfo           --------------------------
	.section	.note.nv.tkinfo,"",@"SHT_NOTE"
	.sectionflags	@"SHF_NOTE_NV_TKINFO"
	.tkinfo
        /*0018*/ 	.word	0x00000002
        /*0030*/ 	.string	""
        /*0030*/ 	.string	"ptxas"
        /*0030*/ 	.string	"Cuda compilation tools, release 13.0, V13.0.88"
        /*0030*/ 	.string	"Build cuda_13.0.r13.0/compiler.36424714_0"
        /*0030*/ 	.string	"-arch sm_100a -m 64 "



//--------------------- .note.nv.cuinfo           --------------------------
	.section	.note.nv.cuinfo,"",@"SHT_NOTE"
	.sectionflags	@"SHF_NOTE_NV_CUINFO"
        /*0018*/ 	.short	0x0002
        /*001a*/ 	.short	0x0064
        /*001c*/ 	.short	0x0082
	.zero		2


//--------------------- .nv.info                  --------------------------
	.section	.nv.info,"",@"SHT_CUDA_INFO"
	.align	4


	//----- nvinfo : EIATTR_REGCOUNT
	.align		4
        /*0000*/ 	.byte	0x04, 0x2f
        /*0002*/ 	.short	(.L_19 - .L_18)
	.align		4
.L_18:
        /*0004*/ 	.word	index@(_ZN7cutlass13device_kernelINS_4gemm6kernel13GemmUniversalIN4cute5tupleIJiiiiEEENS1_10collective13CollectiveMmaINS1_35MainloopSm100TmaUmmaWarpSpecializedILi34ELi2ELi4ENS5_IJNS4_1CILi1EEESB_SB_EEEEENS5_IJNSA_ILi128EEENSA_ILi64EEENSA_ILi32EEEEEENS_12float_e4m3_tENS5_IJlSB_lEEESI_SJ_NS4_8TiledMMAINS4_8MMA_AtomIJNS4_10MMA_TraitsINS4_19SM100_MMA_F8F6F4_SSEJSI_SI_fSE_SF_NS4_17integral_constantINS4_4UMMA5MajorELSQ_0EEESR_NSO_INSP_7ScaleInELSS_0EEEST_EEEEEENS4_6LayoutISC_NS5_IJNSA_ILi0EEESX_SX_EEEEENS5_IJNS4_10UnderscoreES10_S10_EEEEENS4_13SM90_TMA_LOADENS4_14ComposedLayoutINS4_7SwizzleILi1ELi4ELi3EEENS4_18smem_ptr_flag_bitsILi8EEENSW_INS5_IJNSA_ILi8EEESG_EEENS5_IJSG_SB_EEEEEEEvNS4_8identityES13_S1D_vS1E_EENS_8epilogue10collective18CollectiveEpilogueINS1G_23Sm100TmaWarpSpecializedILi1ELi1ELi64ELb0ELb0EEEJSH_NS5_IJNSW_ISE_SB_EENSW_ISF_SB_EEEEESI_SJ_SI_SJ_NS1G_6fusion15FusionCallbacksIS1K_NS1O_17LinearCombinationISI_fSI_fLNS_15FloatRoundStyleE2EEESH_S1N_JEEENS4_5SM1004TMEM4LOAD26SM100_TMEM_LOAD_32dp32b64xES13_NS14_INS15_ILi2ELi4ELi3EEES18_NSW_INS5_IJS19_SF_EEENS5_IJSF_SB_EEEEEEENS4_39AutoVectorizingCopyWithAssumedAlignmentILi128EEENS4_14SM90_TMA_STOREES22_S24_S24_EEEvvEEEEvNT_6ParamsE)
        /*0008*/ 	.word	0x000000c2


	//----- nvinfo : EIATTR_FRAME_SIZE
	.align		4
.L_19:
        /*000c*/ 	.byte	0x04, 0x11
        /*000e*/ 	.short	(.L_21 - .L_20)
	.align		4
.L_20:
        /*0010*/ 	.word	index@($__internal_2_$__cuda_sm10x_tcgen05_guardrail_trap_unallocated_columns_being_dealloced)
        /*0014*/ 	.word	0x00000000


	//----- nvinfo : EIATTR_FRAME_SIZE
	.align		4
.L_21:
        /*0018*/ 	.byte	0x04, 0x11
        /*001a*/ 	.short	(.L_23 - .L_22)
	.align		4
.L_22:
        /*001c*/ 	.word	index@($__internal_1_$__cuda_sm10x_tcgen05_guardrail_trap_phase_invalid_during_alloc)
        /*0020*/ 	.word	0x00000000


	//----- nvinfo : EIATTR_FRAME_SIZE
	.align		4
.L_23:
        /*0024*/ 	.byte	0x04, 0x11
        /*0026*/ 	.short	(.L_25 - .L_24)
	.align		4
.L_24:
        /*0028*/ 	.word	index@($__internal_0_$__cuda_sm10x_tcgen05_guardrail_trap_col_being_dealloced_not_returned_by_alloc)
        /*002c*/ 	.word	0x00000000


	//----- nvinfo : EIATTR_FRAME_SIZE
	.align		4
.L_25:
        /*0030*/ 	.byte	0x04, 0x11
        /*0032*/ 	.short	(.L_27 - .L_26)
	.align		4
.L_26:
        /*0034*/ 	.word	index@(_ZN7cutlass13device_kernelINS_4gemm6kernel13GemmUniversalIN4cute5tupleIJiiiiEEENS1_10collective13CollectiveMmaINS1_35MainloopSm100TmaUmmaWarpSpecializedILi34ELi2ELi4ENS5_IJNS4_1CILi1EEESB_SB_EEEEENS5_IJNSA_ILi128EEENSA_ILi64EEENSA_ILi32EEEEEENS_12float_e4m3_tENS5_IJlSB_lEEESI_SJ_NS4_8TiledMMAINS4_8MMA_AtomIJNS4_10MMA_TraitsINS4_19SM100_MMA_F8F6F4_SSEJSI_SI_fSE_SF_NS4_17integral_constantINS4_4UMMA5MajorELSQ_0EEESR_NSO_INSP_7ScaleInELSS_0EEEST_EEEEEENS4_6LayoutISC_NS5_IJNSA_ILi0EEESX_SX_EEEEENS5_IJNS4_10UnderscoreES10_S10_EEEEENS4_13SM90_TMA_LOADENS4_14ComposedLayoutINS4_7SwizzleILi1ELi4ELi3EEENS4_18smem_ptr_flag_bitsILi8EEENSW_INS5_IJNSA_ILi8EEESG_EEENS5_IJSG_SB_EEEEEEEvNS4_8identityES13_S1D_vS1E_EENS_8epilogue10collective18CollectiveEpilogueINS1G_23Sm100TmaWarpSpecializedILi1ELi1ELi64ELb0ELb0EEEJSH_NS5_IJNSW_ISE_SB_EENSW_ISF_SB_EEEEESI_SJ_SI_SJ_NS1G_6fusion15FusionCallbacksIS1K_NS1O_17LinearCombinationISI_fSI_fLNS_15FloatRoundStyleE2EEESH_S1N_JEEENS4_5SM1004TMEM4LOAD26SM100_TMEM_LOAD_32dp32b64xES13_NS14_INS15_ILi2ELi4ELi3EEES18_NSW_INS5_IJS19_SF_EEENS5_IJSF_SB_EEEEEEENS4_39AutoVectorizingCopyWithAssumedAlignmentILi128EEENS4_14SM90_TMA_STOREES22_S24_S24_EEEvvEEEEvNT_6ParamsE)
        /*0038*/ 	.word	0x00000000


	//----- nvinfo : EIATTR_MIN_STACK_SIZE
	.align		4
.L_27:
        /*003c*/ 	.byte	0x04, 0x12
        /*003e*/ 	.short	(.L_29 - .L_28)
	.align		4
.L_28:
        /*0040*/ 	.word	index@(_ZN7cutlass13device_kernelINS_4gemm6kernel13GemmUniversalIN4cute5tupleIJiiiiEEENS1_10collective13CollectiveMmaINS1_35MainloopSm100TmaUmmaWarpSpecializedILi34ELi2ELi4ENS5_IJNS4_1CILi1EEESB_SB_EEEEENS5_IJNSA_ILi128EEENSA_ILi64EEENSA_ILi32EEEEEENS_12float_e4m3_tENS5_IJlSB_lEEESI_SJ_NS4_8TiledMMAINS4_8MMA_AtomIJNS4_10MMA_TraitsINS4_19SM100_MMA_F8F6F4_SSEJSI_SI_fSE_SF_NS4_17integral_constantINS4_4UMMA5MajorELSQ_0EEESR_NSO_INSP_7ScaleInELSS_0EEEST_EEEEEENS4_6LayoutISC_NS5_IJNSA_ILi0EEESX_SX_EEEEENS5_IJNS4_10UnderscoreES10_S10_EEEEENS4_13SM90_TMA_LOADENS4_14ComposedLayoutINS4_7SwizzleILi1ELi4ELi3EEENS4_18smem_ptr_flag_bitsILi8EEENSW_INS5_IJNSA_ILi8EEESG_EEENS5_IJSG_SB_EEEEEEEvNS4_8identityES13_S1D_vS1E_EENS_8epilogue10collective18CollectiveEpilogueINS1G_23Sm100TmaWarpSpecializedILi1ELi1ELi64ELb0ELb0EEEJSH_NS5_IJNSW_ISE_SB_EENSW_ISF_SB_EEEEESI_SJ_SI_SJ_NS1G_6fusion15FusionCallbacksIS1K_NS1O_17LinearCombinationISI_fSI_fLNS_15FloatRoundStyleE2EEESH_S1N_JEEENS4_5SM1004TMEM4LOAD26SM100_TMEM_LOAD_32dp32b64xES13_NS14_INS15_ILi2ELi4ELi3EEES18_NSW_INS5_IJS19_SF_EEENS5_IJSF_SB_EEEEEEENS4_39AutoVectorizingCopyWithAssumedAlignmentILi128EEENS4_14SM90_TMA_STOREES22_S24_S24_EEEvvEEEEvNT_6ParamsE)
        /*0044*/ 	.word	0x00000000
.L_29:


//--------------------- .nv.compat                --------------------------
	.section	.nv.compat,"",@"SHT_CUDA_COMPAT_INFO"
	.align	4
        /*0000*/ 	.byte	0x02, 0x09, 0x01, 0x00, 0x02, 0x02, 0x02, 0x00, 0x02, 0x05, 0x05, 0x00, 0x03, 0x07, 0x01, 0x01
        /*0010*/ 	.byte	0x02, 0x03, 0x01, 0x00, 0x02, 0x06, 0x01, 0x00, 0x04, 0x0b, 0x08, 0x00, 0x09, 0x00, 0x00, 0x00
        /*0020*/ 	.byte	0x00, 0x00, 0x00, 0x00


//--------------------- .nv.info._ZN7cutlass13device_kernelINS_4gemm6kernel13GemmUniversalIN4cute5tupleIJiiiiEEENS1_10collective13CollectiveMmaINS1_35MainloopSm100TmaUmmaWarpSpecializedILi34ELi2ELi4ENS5_IJNS4_1CILi1EEESB_SB_EEEEENS5_IJNSA_ILi128EEENSA_ILi64EEENSA_ILi32EEEEEENS_12float_e4m3_tENS5_IJlSB_lEEESI_SJ_NS4_8TiledMMAINS4_8MMA_AtomIJNS4_10MMA_TraitsINS4_19SM100_MMA_F8F6F4_SSEJSI_SI_fSE_SF_NS4_17integral_constantINS4_4UMMA5MajorELSQ_0EEESR_NSO_INSP_7ScaleInELSS_0EEEST_EEEEEENS4_6LayoutISC_NS5_IJNSA_ILi0EEESX_SX_EEEEENS5_IJNS4_10UnderscoreES10_S10_EEEEENS4_13SM90_TMA_LOADENS4_14ComposedLayoutINS4_7SwizzleILi1ELi4ELi3EEENS4_18smem_ptr_flag_bitsILi8EEENSW_INS5_IJNSA_ILi8EEESG_EEENS5_IJSG_SB_EEEEEEEvNS4_8identityES13_S1D_vS1E_EENS_8epilogue10collective18CollectiveEpilogueINS1G_23Sm100TmaWarpSpecializedILi1ELi1ELi64ELb0ELb0EEEJSH_NS5_IJNSW_ISE_SB_EENSW_ISF_SB_EEEEESI_SJ_SI_SJ_NS1G_6fusion15FusionCallbacksIS1K_NS1O_17LinearCombinationISI_fSI_fLNS_15FloatRoundStyleE2EEESH_S1N_JEEENS4_5SM1004TMEM4LOAD26SM100_TMEM_LOAD_32dp32b64xES13_NS14_INS15_ILi2ELi4ELi3EEES18_NSW_INS5_IJS19_SF_EEENS5_IJSF_SB_EEEEEEENS4_39AutoVectorizingCopyWithAssumedAlignmentILi128EEENS4_14SM90_TMA_STOREES22_S24_S24_EEEvvEEEEvNT_6ParamsE --------------------------
	.section	.nv.info._ZN7cutlass13device_kernelINS_4gemm6kernel13GemmUniversalIN4cute5tupleIJiiiiEEENS1_10collective13CollectiveMmaINS1_35MainloopSm100TmaUmmaWarpSpecializedILi34ELi2ELi4ENS5_IJNS4_1CILi1EEESB_SB_EEEEENS5_IJNSA_ILi128EEENSA_ILi64EEENSA_ILi32EEEEEENS_12float_e4m3_tENS5_IJlSB_lEEESI_SJ_NS4_8TiledMMAINS4_8MMA_AtomIJNS4_10MMA_TraitsINS4_19SM100_MMA_F8F6F4_SSEJSI_SI_fSE_SF_NS4_17integral_constantINS4_4UMMA5MajorELSQ_0EEESR_NSO_INSP_7ScaleInELSS_0EEEST_EEEEEENS4_6LayoutISC_NS5_IJNSA_ILi0EEESX_SX_EEEEENS5_IJNS4_10UnderscoreES10_S10_EEEEENS4_13SM90_TMA_LOADENS4_14ComposedLayoutINS4_7SwizzleILi1ELi4ELi3EEENS4_18smem_ptr_flag_bitsILi8EEENSW_INS5_IJNSA_ILi8EEESG_EEENS5_IJSG_SB_EEEEEEEvNS4_8identityES13_S1D_vS1E_EENS_8epilogue10collective18CollectiveEpilogueINS1G_23Sm100TmaWarpSpecializedILi1ELi1ELi64ELb0ELb0EEEJSH_NS5_IJNSW_ISE_SB_EENSW_ISF_SB_EEEEESI_SJ_SI_SJ_NS1G_6fusion15FusionCallbacksIS1K_NS1O_17LinearCombinationISI_fSI_fLNS_15FloatRoundStyleE2EEESH_S1N_JEEENS4_5SM1004TMEM4LOAD26SM100_TMEM_LOAD_32dp32b64xES13_NS14_INS15_ILi2ELi4ELi3EEES18_NSW_INS5_IJS19_SF_EEENS5_IJSF_SB_EEEEEEENS4_39AutoVectorizingCopyWithAssumedAlignmentILi128EEENS4_14SM90_TMA_STOREES22_S24_S24_EEEvvEEEEvNT_6ParamsE,"",@"SHT_CUDA_INFO"
	.sectionflags	@""
	.align	4


	//----- nvinfo : EIATTR_CUDA_API_VERSION
	.align		4
        /*0000*/ 	.byte	0x04, 0x37
        /*0002*/ 	.short	(.L_31 - .L_30)
.L_30:
        /*0004*/ 	.word	0x00000082


	//----- nvinfo : EIATTR_KPARAM_INFO
	.align		4
.L_31:
        /*0008*/ 	.byte	0x04, 0x17
        /*000a*/ 	.short	(.L_33 - .L_32)
.L_32:
        /*000c*/ 	.word	0x00000000
        /*0010*/ 	.short	0x0000
        /*0012*/ 	.short	0x0000
        /*0014*/ 	.byte	0x00, 0xf0, 0x01, 0x20


	//----- nvinfo : EIATTR_AT_ENTRY_FRAGMENTS
	.align		4
.L_33:
        /*0018*/ 	.byte	0x04, 0x4f
        /*001a*/ 	.short	(.L_35 - .L_34)


	//   ....[0]....
.L_34:
        /*001c*/ 	.word	0x00000006


	//----- nvinfo : EIATTR_RESERVED_SMEM_USED
	.align		4
.L_35:
        /*0020*/ 	.byte	0x01, 0x41
	.zero		2


	//----- nvinfo : EIATTR_SPARSE_MMA_MASK
	.align		4
        /*0024*/ 	.byte	0x03, 0x50
        /*0026*/ 	.short	0x0000


	//----- nvinfo : EIATTR_TCGEN05_1CTA_USED
	.align		4
        /*0028*/ 	.byte	0x01, 0x51
	.zero		2


	//----- nvinfo : EIATTR_MAXREG_COUNT
	.align		4
        /*002c*/ 	.byte	0x03, 0x1b
        /*002e*/ 	.short	0x00ff


	//----- nvinfo : EIATTR_NUM_BARRIERS
	.align		4
        /*0030*/ 	.byte	0x02, 0x4c
        /*0032*/ 	.byte	0x07
	.zero		1


	//----- nvinfo : EIATTR_EXTERNS
	.align		4
        /*0034*/ 	.byte	0x04, 0x0f
        /*0036*/ 	.short	(.L_37 - .L_36)


	//   ....[0]....
	.align		4
.L_36:
        /*0038*/ 	.word	index@(__assertfail)


	//----- nvinfo : EIATTR_MERCURY_ISA_VERSION
	.align		4
.L_37:
        /*003c*/ 	.byte	0x03, 0x5f
        /*003e*/ 	.short	0x0101


	//----- nvinfo : EIATTR_INT_WARP_WIDE_INSTR_OFFSETS
	.align		4
        /*0040*/ 	.byte	0x04, 0x31
        /*0042*/ 	.short	(.L_39 - .L_38)


	//   ....[0]....
.L_38:
        /*0044*/ 	.word	0x00002170


	//   ....[1]....
        /*0048*/ 	.word	0x00004b50


	//   ....[2]....
        /*004c*/ 	.word	0x00004b70


	//   ....[3]....
        /*0050*/ 	.word	0x00004ba0


	//   ....[4]....
        /*0054*/ 	.word	0x000055b0


	//   ....[5]....
        /*0058*/ 	.word	0x000056a0


	//----- nvinfo : EIATTR_COOP_GROUP_MASK_REGIDS
	.align		4
.L_39:
        /*005c*/ 	.byte	0x04, 0x29
        /*005e*/ 	.short	(.L_41 - .L_40)


	//   ....[0]....
.L_40:
        /*0060*/ 	.word	0xffffffff


	//   ....[1]....
        /*0064*/ 	.word	0xffffffff


	//   ....[2]....
        /*0068*/ 	.word	0xffffffff


	//   ....[3]....
        /*006c*/ 	.word	0xffffffff


	//   ....[4]....
        /*0070*/ 	.word	0xffffffff


	//   ....[5]....
        /*0074*/ 	.word	0xffffffff


	//   ....[6]....
        /*0078*/ 	.word	0xffffffff


	//   ....[7]....
        /*007c*/ 	.word	0xffffffff


	//   ....[8]....
        /*0080*/ 	.word	0xffffffff


	//   ....[9]....
        /*0084*/ 	.word	0xffffffff


	//   ....[10]....
        /*0088*/ 	.word	0xffffffff


	//   ....[11]....
        /*008c*/ 	.word	0xffffffff


	//   ....[12]....
        /*0090*/ 	.word	0xffffffff


	//----- nvinfo : EIATTR_COOP_GROUP_INSTR_OFFSETS
	.align		4
.L_41:
        /*0094*/ 	.byte	0x04, 0x28
        /*0096*/ 	.short	(.L_43 - .L_42)


	//   ....[0]....
.L_42:
        /*0098*/ 	.word	0x00000090


	//   ....[1]....
        /*009c*/ 	.word	0x000004d0


	//   ....[2]....
        /*00a0*/ 	.word	0x00000a30


	//   ....[3]....
        /*00a4*/ 	.word	0x00000b70


	//   ....[4]....
        /*00a8*/ 	.word	0x00000c70


	//   ....[5]....
        /*00ac*/ 	.word	0x00000de0


	//   ....[6]....
        /*00b0*/ 	.word	0x00000f80


	//   ....[7]....
        /*00b4*/ 	.word	0x00002050


	//   ....[8]....
        /*00b8*/ 	.word	0x00003f10


	//   ....[9]....
        /*00bc*/ 	.word	0x00004120


	//   ....[10]....
        /*00c0*/ 	.word	0x00004150


	//   ....[11]....
        /*00c4*/ 	.word	0x00004a30


	//   ....[12]....
        /*00c8*/ 	.word	0x00004c60


	//----- nvinfo : EIATTR_VRC_CTA_INIT_COUNT
	.align		4
.L_43:
        /*00cc*/ 	.byte	0x02, 0x4a
        /*00ce*/ 	.byte	0x80
	.zero		1


	//----- nvinfo : EIATTR_SYSCALL_OFFSETS
	.align		4
        /*00d0*/ 	.byte	0x04, 0x46
        /*00d2*/ 	.short	(.L_45 - .L_44)


	//   ....[0]....
.L_44:
        /*00d4*/ 	.word	0x00006090


	//   ....[1]....
        /*00d8*/ 	.word	0x000061d0


	//   ....[2]....
        /*00dc*/ 	.word	0x00006970


	//----- nvinfo : EIATTR_MBARRIER_INSTR_OFFSETS
	.align		4
.L_45:
        /*00e0*/ 	.byte	0x04, 0x39
        /*00e2*/ 	.short	(.L_47 - .L_46)


	//   ....[0]....
.L_46:
        /*00e4*/ 	.word	0x000005d0
        /*00e8*/ 	.word	0x000000ff
        /*00ec*/ 	.word	0x00000000
        /*00f0*/ 	.short	0x0100
        /*00f2*/ 	.byte	0x05
	.zero		1


	//   ....[1]....
        /*00f4*/ 	.word	0x000005e0
        /*00f8*/ 	.word	0x000000ff
        /*00fc*/ 	.word	0x00000110
        /*0100*/ 	.short	0x0100
        /*0102*/ 	.byte	0x05
	.zero		1


	//   ....[2]....
        /*0104*/ 	.word	0x000005f0
        /*0108*/ 	.word	0x000000ff
        /*010c*/ 	.word	0x00000008
        /*0110*/ 	.short	0x0100
        /*0112*/ 	.byte	0x05
	.zero		1


	//   ....[3]....
        /*0114*/ 	.word	0x00000600
        /*0118*/ 	.word	0x000000ff
        /*011c*/ 	.word	0x00000118
        /*0120*/ 	.short	0x0100
        /*0122*/ 	.byte	0x05
	.zero		1


	//   ....[4]....
        /*0124*/ 	.word	0x00000610
        /*0128*/ 	.word	0x000000ff
        /*012c*/ 	.word	0x00000010
        /*0130*/ 	.short	0x0100
        /*0132*/ 	.byte	0x05
	.zero		1


	//   ....[5]....
        /*0134*/ 	.word	0x00000620
        /*0138*/ 	.word	0x000000ff
        /*013c*/ 	.word	0x00000120
        /*0140*/ 	.short	0x0100
        /*0142*/ 	.byte	0x05
	.zero		1


	//   ....[6]....
        /*0144*/ 	.word	0x00000630
        /*0148*/ 	.word	0x000000ff
        /*014c*/ 	.word	0x00000018
        /*0150*/ 	.short	0x0100
        /*0152*/ 	.byte	0x05
	.zero		1


	//   ....[7]....
        /*0154*/ 	.word	0x00000640
        /*0158*/ 	.word	0x000000ff
        /*015c*/ 	.word	0x00000128
        /*0160*/ 	.short	0x0100
        /*0162*/ 	.byte	0x05
	.zero		1


	//   ....[8]....
        /*0164*/ 	.word	0x00000650
        /*0168*/ 	.word	0x000000ff
        /*016c*/ 	.word	0x00000020
        /*0170*/ 	.short	0x0100
        /*0172*/ 	.byte	0x05
	.zero		1


	//   ....[9]....
        /*0174*/ 	.word	0x00000660
        /*0178*/ 	.word	0x000000ff
        /*017c*/ 	.word	0x00000130
        /*0180*/ 	.short	0x0100
        /*0182*/ 	.byte	0x05
	.zero		1


	//   ....[10]....
        /*0184*/ 	.word	0x00000670
        /*0188*/ 	.word	0x000000ff
        /*018c*/ 	.word	0x00000028
        /*0190*/ 	.short	0x0100
        /*0192*/ 	.byte	0x05
	.zero		1


	//   ....[11]....
        /*0194*/ 	.word	0x00000680
        /*0198*/ 	.word	0x000000ff
        /*019c*/ 	.word	0x00000138
        /*01a0*/ 	.short	0x0100
        /*01a2*/ 	.byte	0x05
	.zero		1


	//   ....[12]....
        /*01a4*/ 	.word	0x00000690
        /*01a8*/ 	.word	0x000000ff
        /*01ac*/ 	.word	0x00000030
        /*01b0*/ 	.short	0x0100
        /*01b2*/ 	.byte	0x05
	.zero		1


	//   ....[13]....
        /*01b4*/ 	.word	0x000006a0
        /*01b8*/ 	.word	0x000000ff
        /*01bc*/ 	.word	0x00000140
        /*01c0*/ 	.short	0x0100
        /*01c2*/ 	.byte	0x05
	.zero		1


	//   ....[14]....
        /*01c4*/ 	.word	0x000006b0
        /*01c8*/ 	.word	0x000000ff
        /*01cc*/ 	.word	0x00000038
        /*01d0*/ 	.short	0x0100
        /*01d2*/ 	.byte	0x05
	.zero		1


	//   ....[15]....
        /*01d4*/ 	.word	0x000006c0
        /*01d8*/ 	.word	0x000000ff
        /*01dc*/ 	.word	0x00000148
        /*01e0*/ 	.short	0x0100
        /*01e2*/ 	.byte	0x05
	.zero		1


	//   ....[16]....
        /*01e4*/ 	.word	0x000006d0
        /*01e8*/ 	.word	0x000000ff
        /*01ec*/ 	.word	0x00000040
        /*01f0*/ 	.short	0x0100
        /*01f2*/ 	.byte	0x05
	.zero		1


	//   ....[17]....
        /*01f4*/ 	.word	0x000006e0
        /*01f8*/ 	.word	0x000000ff
        /*01fc*/ 	.word	0x00000150
        /*0200*/ 	.short	0x0100
        /*0202*/ 	.byte	0x05
	.zero		1


	//   ....[18]....
        /*0204*/ 	.word	0x000006f0
        /*0208*/ 	.word	0x000000ff
        /*020c*/ 	.word	0x00000048
        /*0210*/ 	.short	0x0100
        /*0212*/ 	.byte	0x05
	.zero		1


	//   ....[19]....
        /*0214*/ 	.word	0x00000700
        /*0218*/ 	.word	0x000000ff
        /*021c*/ 	.word	0x00000158
        /*0220*/ 	.short	0x0100
        /*0222*/ 	.byte	0x05
	.zero		1


	//   ....[20]....
        /*0224*/ 	.word	0x00000710
        /*0228*/ 	.word	0x000000ff
        /*022c*/ 	.word	0x00000050
        /*0230*/ 	.short	0x0100
        /*0232*/ 	.byte	0x05
	.zero		1


	//   ....[21]....
        /*0234*/ 	.word	0x00000720
        /*0238*/ 	.word	0x000000ff
        /*023c*/ 	.word	0x00000160
        /*0240*/ 	.short	0x0100
        /*0242*/ 	.byte	0x05
	.zero		1


	//   ....[22]....
        /*0244*/ 	.word	0x00000730
        /*0248*/ 	.word	0x000000ff
        /*024c*/ 	.word	0x00000058
        /*0250*/ 	.short	0x0100
        /*0252*/ 	.byte	0x05
	.zero		1


	//   ....[23]....
        /*0254*/ 	.word	0x00000740
        /*0258*/ 	.word	0x000000ff
        /*025c*/ 	.word	0x00000168
        /*0260*/ 	.short	0x0100
        /*0262*/ 	.byte	0x05
	.zero		1


	//   ....[24]....
        /*0264*/ 	.word	0x00000750
        /*0268*/ 	.word	0x000000ff
        /*026c*/ 	.word	0x00000060
        /*0270*/ 	.short	0x0100
        /*0272*/ 	.byte	0x05
	.zero		1


	//   ....[25]....
        /*0274*/ 	.word	0x00000760
        /*0278*/ 	.word	0x000000ff
        /*027c*/ 	.word	0x00000170
        /*0280*/ 	.short	0x0100
        /*0282*/ 	.byte	0x05
	.zero		1


	//   ....[26]....
        /*0284*/ 	.word	0x00000770
        /*0288*/ 	.word	0x000000ff
        /*028c*/ 	.word	0x00000068
        /*0290*/ 	.short	0x0100
        /*0292*/ 	.byte	0x05
	.zero		1


	//   ....[27]....
        /*0294*/ 	.word	0x00000780
        /*0298*/ 	.word	0x000000ff
        /*029c*/ 	.word	0x00000178
        /*02a0*/ 	.short	0x0100
        /*02a2*/ 	.byte	0x05
	.zero		1


	//   ....[28]....
        /*02a4*/ 	.word	0x00000790
        /*02a8*/ 	.word	0x000000ff
        /*02ac*/ 	.word	0x00000070
        /*02b0*/ 	.short	0x0100
        /*02b2*/ 	.byte	0x05
	.zero		1


	//   ....[29]....
        /*02b4*/ 	.word	0x000007a0
        /*02b8*/ 	.word	0x000000ff
        /*02bc*/ 	.word	0x00000180
        /*02c0*/ 	.short	0x0100
        /*02c2*/ 	.byte	0x05
	.zero		1


	//   ....[30]....
        /*02c4*/ 	.word	0x000007b0
        /*02c8*/ 	.word	0x000000ff
        /*02cc*/ 	.word	0x00000078
        /*02d0*/ 	.short	0x0100
        /*02d2*/ 	.byte	0x05
	.zero		1


	//   ....[31]....
        /*02d4*/ 	.word	0x000007c0
        /*02d8*/ 	.word	0x000000ff
        /*02dc*/ 	.word	0x00000188
        /*02e0*/ 	.short	0x0100
        /*02e2*/ 	.byte	0x05
	.zero		1


	//   ....[32]....
        /*02e4*/ 	.word	0x000007d0
        /*02e8*/ 	.word	0x000000ff
        /*02ec*/ 	.word	0x00000080
        /*02f0*/ 	.short	0x0100
        /*02f2*/ 	.byte	0x05
	.zero		1


	//   ....[33]....
        /*02f4*/ 	.word	0x000007e0
        /*02f8*/ 	.word	0x000000ff
        /*02fc*/ 	.word	0x00000190
        /*0300*/ 	.short	0x0100
        /*0302*/ 	.byte	0x05
	.zero		1


	//   ....[34]....
        /*0304*/ 	.word	0x000007f0
        /*0308*/ 	.word	0x000000ff
        /*030c*/ 	.word	0x00000088
        /*0310*/ 	.short	0x0100
        /*0312*/ 	.byte	0x05
	.zero		1


	//   ....[35]....
        /*0314*/ 	.word	0x00000800
        /*0318*/ 	.word	0x000000ff
        /*031c*/ 	.word	0x00000198
        /*0320*/ 	.short	0x0100
        /*0322*/ 	.byte	0x05
	.zero		1


	//   ....[36]....
        /*0324*/ 	.word	0x00000810
        /*0328*/ 	.word	0x000000ff
        /*032c*/ 	.word	0x00000090
        /*0330*/ 	.short	0x0100
        /*0332*/ 	.byte	0x05
	.zero		1


	//   ....[37]....
        /*0334*/ 	.word	0x00000820
        /*0338*/ 	.word	0x000000ff
        /*033c*/ 	.word	0x000001a0
        /*0340*/ 	.short	0x0100
        /*0342*/ 	.byte	0x05
	.zero		1


	//   ....[38]....
        /*0344*/ 	.word	0x00000830
        /*0348*/ 	.word	0x000000ff
        /*034c*/ 	.word	0x00000098
        /*0350*/ 	.short	0x0100
        /*0352*/ 	.byte	0x05
	.zero		1


	//   ....[39]....
        /*0354*/ 	.word	0x00000840
        /*0358*/ 	.word	0x000000ff
        /*035c*/ 	.word	0x000001a8
        /*0360*/ 	.short	0x0100
        /*0362*/ 	.byte	0x05
	.zero		1


	//   ....[40]....
        /*0364*/ 	.word	0x00000850
        /*0368*/ 	.word	0x000000ff
        /*036c*/ 	.word	0x000000a0
        /*0370*/ 	.short	0x0100
        /*0372*/ 	.byte	0x05
	.zero		1


	//   ....[41]....
        /*0374*/ 	.word	0x00000860
        /*0378*/ 	.word	0x000000ff
        /*037c*/ 	.word	0x000001b0
        /*0380*/ 	.short	0x0100
        /*0382*/ 	.byte	0x05
	.zero		1


	//   ....[42]....
        /*0384*/ 	.word	0x00000870
        /*0388*/ 	.word	0x000000ff
        /*038c*/ 	.word	0x000000a8
        /*0390*/ 	.short	0x0100
        /*0392*/ 	.byte	0x05
	.zero		1


	//   ....[43]....
        /*0394*/ 	.word	0x00000880
        /*0398*/ 	.word	0x000000ff
        /*039c*/ 	.word	0x000001b8
        /*03a0*/ 	.short	0x0100
        /*03a2*/ 	.byte	0x05
	.zero		1


	//   ....[44]....
        /*03a4*/ 	.word	0x00000890
        /*03a8*/ 	.word	0x000000ff
        /*03ac*/ 	.word	0x000000b0
        /*03b0*/ 	.short	0x0100
        /*03b2*/ 	.byte	0x05
	.zero		1


	//   ....[45]....
        /*03b4*/ 	.word	0x000008a0
        /*03b8*/ 	.word	0x000000ff
        /*03bc*/ 	.word	0x000001c0
        /*03c0*/ 	.short	0x0100
        /*03c2*/ 	.byte	0x05
	.zero		1


	//   ....[46]....
        /*03c4*/ 	.word	0x000008b0
        /*03c8*/ 	.word	0x000000ff
        /*03cc*/ 	.word	0x000000b8
        /*03d0*/ 	.short	0x0100
        /*03d2*/ 	.byte	0x05
	.zero		1


	//   ....[47]....
        /*03d4*/ 	.word	0x000008c0
        /*03d8*/ 	.word	0x000000ff
        /*03dc*/ 	.word	0x000001c8
        /*03e0*/ 	.short	0x0100
        /*03e2*/ 	.byte	0x05
	.zero		1


	//   ....[48]....
        /*03e4*/ 	.word	0x000008d0
        /*03e8*/ 	.word	0x000000ff
        /*03ec*/ 	.word	0x000000c0
        /*03f0*/ 	.short	0x0100
        /*03f2*/ 	.byte	0x05
	.zero		1


	//   ....[49]....
        /*03f4*/ 	.word	0x000008e0
        /*03f8*/ 	.word	0x000000ff
        /*03fc*/ 	.word	0x000001d0
        /*0400*/ 	.short	0x0100
        /*0402*/ 	.byte	0x05
	.zero		1


	//   ....[50]....
        /*0404*/ 	.word	0x000008f0
        /*0408*/ 	.word	0x000000ff
        /*040c*/ 	.word	0x000000c8
        /*0410*/ 	.short	0x0100
        /*0412*/ 	.byte	0x05
	.zero		1


	//   ....[51]....
        /*0414*/ 	.word	0x00000900
        /*0418*/ 	.word	0x000000ff
        /*041c*/ 	.word	0x000001d8
        /*0420*/ 	.short	0x0100
        /*0422*/ 	.byte	0x05
	.zero		1


	//   ....[52]....
        /*0424*/ 	.word	0x00000910
        /*0428*/ 	.word	0x000000ff
        /*042c*/ 	.word	0x000000d0
        /*0430*/ 	.short	0x0100
        /*0432*/ 	.byte	0x05
	.zero		1


	//   ....[53]....
        /*0434*/ 	.word	0x00000920
        /*0438*/ 	.word	0x000000ff
        /*043c*/ 	.word	0x000001e0
        /*0440*/ 	.short	0x0100
        /*0442*/ 	.byte	0x05
	.zero		1


	//   ....[54]....
        /*0444*/ 	.word	0x00000930
        /*0448*/ 	.word	0x000000ff
        /*044c*/ 	.word	0x000000d8
        /*0450*/ 	.short	0x0100
        /*0452*/ 	.byte	0x05
	.zero		1


	//   ....[55]....
        /*0454*/ 	.word	0x00000940
        /*0458*/ 	.word	0x000000ff
        /*045c*/ 	.word	0x000001e8
        /*0460*/ 	.short	0x0100
        /*0462*/ 	.byte	0x05
	.zero		1


	//   ....[56]....
        /*0464*/ 	.word	0x00000950
        /*0468*/ 	.word	0x000000ff
        /*046c*/ 	.word	0x000000e0
        /*0470*/ 	.short	0x0100
        /*0472*/ 	.byte	0x05
	.zero		1


	//   ....[57]....
        /*0474*/ 	.word	0x00000960
        /*0478*/ 	.word	0x000000ff
        /*047c*/ 	.word	0x000001f0
        /*0480*/ 	.short	0x0100
        /*0482*/ 	.byte	0x05
	.zero		1


	//   ....[58]....
        /*0484*/ 	.word	0x00000970
        /*0488*/ 	.word	0x000000ff
        /*048c*/ 	.word	0x000000e8
        /*0490*/ 	.short	0x0100
        /*0492*/ 	.byte	0x05
	.zero		1


	//   ....[59]....
        /*0494*/ 	.word	0x00000980
        /*0498*/ 	.word	0x000000ff
        /*049c*/ 	.word	0x000001f8
        /*04a0*/ 	.short	0x0100
        /*04a2*/ 	.byte	0x05
	.zero		1


	//   ....[60]....
        /*04a4*/ 	.word	0x00000990
        /*04a8*/ 	.word	0x000000ff
        /*04ac*/ 	.word	0x000000f0
        /*04b0*/ 	.short	0x0100
        /*04b2*/ 	.byte	0x05
	.zero		1


	//   ....[61]....
        /*04b4*/ 	.word	0x000009a0
        /*04b8*/ 	.word	0x000000ff
        /*04bc*/ 	.word	0x00000200
        /*04c0*/ 	.short	0x0100
        /*04c2*/ 	.byte	0x05
	.zero		1


	//   ....[62]....
        /*04c4*/ 	.word	0x000009b0
        /*04c8*/ 	.word	0x000000ff
        /*04cc*/ 	.word	0x000000f8
        /*04d0*/ 	.short	0x0100
        /*04d2*/ 	.byte	0x05
	.zero		1


	//   ....[63]....
        /*04d4*/ 	.word	0x000009c0
        /*04d8*/ 	.word	0x000000ff
        /*04dc*/ 	.word	0x00000208
        /*04e0*/ 	.short	0x0100
        /*04e2*/ 	.byte	0x05
	.zero		1


	//   ....[64]....
        /*04e4*/ 	.word	0x000009d0
        /*04e8*/ 	.word	0x000000ff
        /*04ec*/ 	.word	0x00000100
        /*04f0*/ 	.short	0x0100
        /*04f2*/ 	.byte	0x05
	.zero		1


	//   ....[65]....
        /*04f4*/ 	.word	0x000009e0
        /*04f8*/ 	.word	0x000000ff
        /*04fc*/ 	.word	0x00000210
        /*0500*/ 	.short	0x0100
        /*0502*/ 	.byte	0x05
	.zero		1


	//   ....[66]....
        /*0504*/ 	.word	0x000009f0
        /*0508*/ 	.word	0x000000ff
        /*050c*/ 	.word	0x00000108
        /*0510*/ 	.short	0x0100
        /*0512*/ 	.byte	0x05
	.zero		1


	//   ....[67]....
        /*0514*/ 	.word	0x00000a00
        /*0518*/ 	.word	0x000000ff
        /*051c*/ 	.word	0x00000218
        /*0520*/ 	.short	0x0100
        /*0522*/ 	.byte	0x05
	.zero		1


	//   ....[68]....
        /*0524*/ 	.word	0x00000b40
        /*0528*/ 	.word	0x000000ff
        /*052c*/ 	.word	0x00000220
        /*0530*/ 	.short	0x0100
        /*0532*/ 	.byte	0x06
	.zero		1


	//   ....[69]....
        /*0534*/ 	.word	0x00000b50
        /*0538*/ 	.word	0x000000ff
        /*053c*/ 	.word	0x00000228
        /*0540*/ 	.short	0x0100
        /*0542*/ 	.byte	0x06
	.zero		1


	//   ....[70]....
        /*0544*/ 	.word	0x00000c40
        /*0548*/ 	.word	0x000000ff
        /*054c*/ 	.word	0x00000230
        /*0550*/ 	.short	0x0100
        /*0552*/ 	.byte	0x05
	.zero		1


	//   ....[71]....
        /*0554*/ 	.word	0x00000c50
        /*0558*/ 	.word	0x000000ff
        /*055c*/ 	.word	0x00000238
        /*0560*/ 	.short	0x0100
        /*0562*/ 	.byte	0x05
	.zero		1


	//   ....[72]....
        /*0564*/ 	.word	0x00000d90
        /*0568*/ 	.word	0x000000ff
        /*056c*/ 	.word	0x00000240
        /*0570*/ 	.short	0x0100
        /*0572*/ 	.byte	0x05
	.zero		1


	//   ....[73]....
        /*0574*/ 	.word	0x00000da0
        /*0578*/ 	.word	0x000000ff
        /*057c*/ 	.word	0x00000250
        /*0580*/ 	.short	0x0100
        /*0582*/ 	.byte	0x05
	.zero		1


	//   ....[74]....
        /*0584*/ 	.word	0x00000db0
        /*0588*/ 	.word	0x000000ff
        /*058c*/ 	.word	0x00000248
        /*0590*/ 	.short	0x0100
        /*0592*/ 	.byte	0x05
	.zero		1


	//   ....[75]....
        /*0594*/ 	.word	0x00000dc0
        /*0598*/ 	.word	0x000000ff
        /*059c*/ 	.word	0x00000258
        /*05a0*/ 	.short	0x0100
        /*05a2*/ 	.byte	0x05
	.zero		1


	//   ....[76]....
        /*05a4*/ 	.word	0x00000ef0
        /*05a8*/ 	.word	0x000000ff
        /*05ac*/ 	.word	0x00000260
        /*05b0*/ 	.short	0x0100
        /*05b2*/ 	.byte	0x06
	.zero		1


	//   ....[77]....
        /*05b4*/ 	.word	0x00000f00
        /*05b8*/ 	.word	0x000000ff
        /*05bc*/ 	.word	0x00000280
        /*05c0*/ 	.short	0x0100
        /*05c2*/ 	.byte	0x06
	.zero		1


	//   ....[78]....
        /*05c4*/ 	.word	0x00000f10
        /*05c8*/ 	.word	0x000000ff
        /*05cc*/ 	.word	0x00000268
        /*05d0*/ 	.short	0x0100
        /*05d2*/ 	.byte	0x06
	.zero		1


	//   ....[79]....
        /*05d4*/ 	.word	0x00000f20
        /*05d8*/ 	.word	0x000000ff
        /*05dc*/ 	.word	0x00000288
        /*05e0*/ 	.short	0x0100
        /*05e2*/ 	.byte	0x06
	.zero		1


	//   ....[80]....
        /*05e4*/ 	.word	0x00000f30
        /*05e8*/ 	.word	0x000000ff
        /*05ec*/ 	.word	0x00000270
        /*05f0*/ 	.short	0x0100
        /*05f2*/ 	.byte	0x06
	.zero		1


	//   ....[81]....
        /*05f4*/ 	.word	0x00000f40
        /*05f8*/ 	.word	0x000000ff
        /*05fc*/ 	.word	0x00000290
        /*0600*/ 	.short	0x0100
        /*0602*/ 	.byte	0x06
	.zero		1


	//   ....[82]....
        /*0604*/ 	.word	0x00000f50
        /*0608*/ 	.word	0x000000ff
        /*060c*/ 	.word	0x00000278
        /*0610*/ 	.short	0x0100
        /*0612*/ 	.byte	0x06
	.zero		1


	//   ....[83]....
        /*0614*/ 	.word	0x00000f60
        /*0618*/ 	.word	0x000000ff
        /*061c*/ 	.word	0x00000298
        /*0620*/ 	.short	0x0100
        /*0622*/ 	.byte	0x06
	.zero		1


	//   ....[84]....
        /*0624*/ 	.word	0x00001050
        /*0628*/ 	.word	0x000000ff
        /*062c*/ 	.word	0x000002a0
        /*0630*/ 	.short	0x0100
        /*0632*/ 	.byte	0x05
	.zero		1


	//   ....[85]....
        /*0634*/ 	.word	0x00001060
        /*0638*/ 	.word	0x000000ff
        /*063c*/ 	.word	0x000002b0
        /*0640*/ 	.short	0x0100
        /*0642*/ 	.byte	0x05
	.zero		1


	//   ....[86]....
        /*0644*/ 	.word	0x00001070
        /*0648*/ 	.word	0x000000ff
        /*064c*/ 	.word	0x000002a8
        /*0650*/ 	.short	0x0100
        /*0652*/ 	.byte	0x05
	.zero		1


	//   ....[87]....
        /*0654*/ 	.word	0x00001080
        /*0658*/ 	.word	0x000000ff
        /*065c*/ 	.word	0x000002b8
        /*0660*/ 	.short	0x0100
        /*0662*/ 	.byte	0x05
	.zero		1


	//   ....[88]....
        /*0664*/ 	.word	0x00001950
        /*0668*/ 	.word	0x00000003
        /*066c*/ 	.word	0x000002b0
        /*0670*/ 	.short	0x010a
        /*0672*/ 	.byte	0xff
	.zero		1


	//   ....[89]....
        /*0674*/ 	.word	0x00001980
        /*0678*/ 	.word	0x00000003
        /*067c*/ 	.word	0x000002a0
        /*0680*/ 	.short	0x0101
        /*0682*/ 	.byte	0xff
	.zero		1


	//   ....[90]....
        /*0684*/ 	.word	0x00001a50
        /*0688*/ 	.word	0x000000ff
        /*068c*/ 	.word	0x00000110
        /*0690*/ 	.short	0x010a
        /*0692*/ 	.byte	0x08
	.zero		1


	//   ....[91]....
        /*0694*/ 	.word	0x00001af0
        /*0698*/ 	.word	0x000000ff
        /*069c*/ 	.word	0x00000110
        /*06a0*/ 	.short	0x010a
        /*06a2*/ 	.byte	0x21
	.zero		1


	//   ....[92]....
        /*06a4*/ 	.word	0x00001c40
        /*06a8*/ 	.word	0x000000ff
        /*06ac*/ 	.word	0x00000110
        /*06b0*/ 	.short	0x010a
        /*06b2*/ 	.byte	0x08
	.zero		1


	//   ....[93]....
        /*06b4*/ 	.word	0x00001d50
        /*06b8*/ 	.word	0x000000ff
        /*06bc*/ 	.word	0x00000238
        /*06c0*/ 	.short	0x0101
        /*06c2*/ 	.byte	0x04
	.zero		1


	//   ....[94]....
        /*06c4*/ 	.word	0x00001d70
        /*06c8*/ 	.word	0x000000ff
        /*06cc*/ 	.word	0x00000110
        /*06d0*/ 	.short	0x010a
        /*06d2*/ 	.byte	0x08
	.zero		1


	//   ....[95]....
        /*06d4*/ 	.word	0x00001df0
        /*06d8*/ 	.word	0x000000ff
        /*06dc*/ 	.word	0x00000110
        /*06e0*/ 	.short	0x010a
        /*06e2*/ 	.byte	0x11
	.zero		1


	//   ....[96]....
        /*06e4*/ 	.word	0x00001f40
        /*06e8*/ 	.word	0x000000ff
        /*06ec*/ 	.word	0x00000110
        /*06f0*/ 	.short	0x010a
        /*06f2*/ 	.byte	0x08
	.zero		1


	//   ....[97]....
        /*06f4*/ 	.word	0x00002080
        /*06f8*/ 	.word	0x00000002
        /*06fc*/ 	.word	0x00000240
        /*0700*/ 	.short	0x010a
        /*0702*/ 	.byte	0xff
	.zero		1


	//   ....[98]....
        /*0704*/ 	.word	0x00002140
        /*0708*/ 	.word	0x00000002
        /*070c*/ 	.word	0x00000000
        /*0710*/ 	.short	0x0101
        /*0712*/ 	.byte	0xff
	.zero		1


	//   ....[99]....
        /*0714*/ 	.word	0x000026a0
        /*0718*/ 	.word	0x000000ff
        /*071c*/ 	.word	0x00000000
        /*0720*/ 	.short	0x010a
        /*0722*/ 	.byte	0x05
	.zero		1


	//   ....[100]....
        /*0724*/ 	.word	0x00002730
        /*0728*/ 	.word	0x000000ff
        /*072c*/ 	.word	0x00000000
        /*0730*/ 	.short	0x010a
        /*0732*/ 	.byte	0x05
	.zero		1


	//   ....[101]....
        /*0734*/ 	.word	0x000027c0
        /*0738*/ 	.word	0x000000ff
        /*073c*/ 	.word	0x00000000
        /*0740*/ 	.short	0x010a
        /*0742*/ 	.byte	0x05
	.zero		1


	//   ....[102]....
        /*0744*/ 	.word	0x00002850
        /*0748*/ 	.word	0x000000ff
        /*074c*/ 	.word	0x00000000
        /*0750*/ 	.short	0x010a
        /*0752*/ 	.byte	0x05
	.zero		1


	//   ....[103]....
        /*0754*/ 	.word	0x000028e0
        /*0758*/ 	.word	0x000000ff
        /*075c*/ 	.word	0x00000000
        /*0760*/ 	.short	0x010a
        /*0762*/ 	.byte	0x05
	.zero		1


	//   ....[104]....
        /*0764*/ 	.word	0x00002970
        /*0768*/ 	.word	0x000000ff
        /*076c*/ 	.word	0x00000000
        /*0770*/ 	.short	0x010a
        /*0772*/ 	.byte	0x05
	.zero		1


	//   ....[105]....
        /*0774*/ 	.word	0x00002a00
        /*0778*/ 	.word	0x000000ff
        /*077c*/ 	.word	0x00000000
        /*0780*/ 	.short	0x010a
        /*0782*/ 	.byte	0x05
	.zero		1


	//   ....[106]....
        /*0784*/ 	.word	0x00002a90
        /*0788*/ 	.word	0x000000ff
        /*078c*/ 	.word	0x00000000
        /*0790*/ 	.short	0x010a
        /*0792*/ 	.byte	0x05
	.zero		1


	//   ....[107]....
        /*0794*/ 	.word	0x00002b20
        /*0798*/ 	.word	0x000000ff
        /*079c*/ 	.word	0x00000000
        /*07a0*/ 	.short	0x010a
        /*07a2*/ 	.byte	0x05
	.zero		1


	//   ....[108]....
        /*07a4*/ 	.word	0x00002bb0
        /*07a8*/ 	.word	0x000000ff
        /*07ac*/ 	.word	0x00000000
        /*07b0*/ 	.short	0x010a
        /*07b2*/ 	.byte	0x05
	.zero		1


	//   ....[109]....
        /*07b4*/ 	.word	0x00002c40
        /*07b8*/ 	.word	0x000000ff
        /*07bc*/ 	.word	0x00000000
        /*07c0*/ 	.short	0x010a
        /*07c2*/ 	.byte	0x05
	.zero		1


	//   ....[110]....
        /*07c4*/ 	.word	0x00002cd0
        /*07c8*/ 	.word	0x000000ff
        /*07cc*/ 	.word	0x00000000
        /*07d0*/ 	.short	0x010a
        /*07d2*/ 	.byte	0x05
	.zero		1


	//   ....[111]....
        /*07d4*/ 	.word	0x00002d60
        /*07d8*/ 	.word	0x000000ff
        /*07dc*/ 	.word	0x00000000
        /*07e0*/ 	.short	0x010a
        /*07e2*/ 	.byte	0x05
	.zero		1


	//   ....[112]....
        /*07e4*/ 	.word	0x00002df0
        /*07e8*/ 	.word	0x000000ff
        /*07ec*/ 	.word	0x00000000
        /*07f0*/ 	.short	0x010a
        /*07f2*/ 	.byte	0x05
	.zero		1


	//   ....[113]....
        /*07f4*/ 	.word	0x00002e80
        /*07f8*/ 	.word	0x000000ff
        /*07fc*/ 	.word	0x00000000
        /*0800*/ 	.short	0x010a
        /*0802*/ 	.byte	0x05
	.zero		1


	//   ....[114]....
        /*0804*/ 	.word	0x00002f10
        /*0808*/ 	.word	0x000000ff
        /*080c*/ 	.word	0x00000000
        /*0810*/ 	.short	0x010a
        /*0812*/ 	.byte	0x05
	.zero		1


	//   ....[115]....
        /*0814*/ 	.word	0x00002fa0
        /*0818*/ 	.word	0x000000ff
        /*081c*/ 	.word	0x00000000
        /*0820*/ 	.short	0x010a
        /*0822*/ 	.byte	0x05
	.zero		1


	//   ....[116]....
        /*0824*/ 	.word	0x00003030
        /*0828*/ 	.word	0x000000ff
        /*082c*/ 	.word	0x00000000
        /*0830*/ 	.short	0x010a
        /*0832*/ 	.byte	0x05
	.zero		1


	//   ....[117]....
        /*0834*/ 	.word	0x000030c0
        /*0838*/ 	.word	0x000000ff
        /*083c*/ 	.word	0x00000000
        /*0840*/ 	.short	0x010a
        /*0842*/ 	.byte	0x05
	.zero		1


	//   ....[118]....
        /*0844*/ 	.word	0x00003150
        /*0848*/ 	.word	0x000000ff
        /*084c*/ 	.word	0x00000000
        /*0850*/ 	.short	0x010a
        /*0852*/ 	.byte	0x05
	.zero		1


	//   ....[119]....
        /*0854*/ 	.word	0x000031e0
        /*0858*/ 	.word	0x000000ff
        /*085c*/ 	.word	0x00000000
        /*0860*/ 	.short	0x010a
        /*0862*/ 	.byte	0x05
	.zero		1


	//   ....[120]....
        /*0864*/ 	.word	0x00003270
        /*0868*/ 	.word	0x000000ff
        /*086c*/ 	.word	0x00000000
        /*0870*/ 	.short	0x010a
        /*0872*/ 	.byte	0x05
	.zero		1


	//   ....[121]....
        /*0874*/ 	.word	0x00003300
        /*0878*/ 	.word	0x000000ff
        /*087c*/ 	.word	0x00000000
        /*0880*/ 	.short	0x010a
        /*0882*/ 	.byte	0x05
	.zero		1


	//   ....[122]....
        /*0884*/ 	.word	0x00003390
        /*0888*/ 	.word	0x000000ff
        /*088c*/ 	.word	0x00000000
        /*0890*/ 	.short	0x010a
        /*0892*/ 	.byte	0x05
	.zero		1


	//   ....[123]....
        /*0894*/ 	.word	0x00003420
        /*0898*/ 	.word	0x000000ff
        /*089c*/ 	.word	0x00000000
        /*08a0*/ 	.short	0x010a
        /*08a2*/ 	.byte	0x05
	.zero		1


	//   ....[124]....
        /*08a4*/ 	.word	0x000034b0
        /*08a8*/ 	.word	0x000000ff
        /*08ac*/ 	.word	0x00000000
        /*08b0*/ 	.short	0x010a
        /*08b2*/ 	.byte	0x05
	.zero		1


	//   ....[125]....
        /*08b4*/ 	.word	0x00003540
        /*08b8*/ 	.word	0x000000ff
        /*08bc*/ 	.word	0x00000000
        /*08c0*/ 	.short	0x010a
        /*08c2*/ 	.byte	0x05
	.zero		1


	//   ....[126]....
        /*08c4*/ 	.word	0x000035d0
        /*08c8*/ 	.word	0x000000ff
        /*08cc*/ 	.word	0x00000000
        /*08d0*/ 	.short	0x010a
        /*08d2*/ 	.byte	0x05
	.zero		1


	//   ....[127]....
        /*08d4*/ 	.word	0x00003660
        /*08d8*/ 	.word	0x000000ff
        /*08dc*/ 	.word	0x00000000
        /*08e0*/ 	.short	0x010a
        /*08e2*/ 	.byte	0x05
	.zero		1


	//   ....[128]....
        /*08e4*/ 	.word	0x000036f0
        /*08e8*/ 	.word	0x000000ff
        /*08ec*/ 	.word	0x00000000
        /*08f0*/ 	.short	0x010a
        /*08f2*/ 	.byte	0x05
	.zero		1


	//   ....[129]....
        /*08f4*/ 	.word	0x00003780
        /*08f8*/ 	.word	0x000000ff
        /*08fc*/ 	.word	0x00000000
        /*0900*/ 	.short	0x010a
        /*0902*/ 	.byte	0x05
	.zero		1


	//   ....[130]....
        /*0904*/ 	.word	0x00003810
        /*0908*/ 	.word	0x000000ff
        /*090c*/ 	.word	0x00000000
        /*0910*/ 	.short	0x010a
        /*0912*/ 	.byte	0x05
	.zero		1


	//   ....[131]....
        /*0914*/ 	.word	0x000038a0
        /*0918*/ 	.word	0x000000ff
        /*091c*/ 	.word	0x00000000
        /*0920*/ 	.short	0x010a
        /*0922*/ 	.byte	0x05
	.zero		1


	//   ....[132]....
        /*0924*/ 	.word	0x00003940
        /*0928*/ 	.word	0x00000000
        /*092c*/ 	.word	0x00000000
        /*0930*/ 	.short	0x010a
        /*0932*/ 	.byte	0xff
	.zero		1


	//   ....[133]....
        /*0934*/ 	.word	0x00003a60
        /*0938*/ 	.word	0x00000000
        /*093c*/ 	.word	0x000002a0
        /*0940*/ 	.short	0x010a
        /*0942*/ 	.byte	0xff
	.zero		1


	//   ....[134]....
        /*0944*/ 	.word	0x00003ac0
        /*0948*/ 	.word	0x00000004
        /*094c*/ 	.word	0x00000000
        /*0950*/ 	.short	0x0101
        /*0952*/ 	.byte	0xff
	.zero		1


	//   ....[135]....
        /*0954*/ 	.word	0x00003ae0
        /*0958*/ 	.word	0x000000ff
        /*095c*/ 	.word	0x00000250
        /*0960*/ 	.short	0x010a
        /*0962*/ 	.byte	0x05
	.zero		1


	//   ....[136]....
        /*0964*/ 	.word	0x00003c00
        /*0968*/ 	.word	0x00000000
        /*096c*/ 	.word	0x00000240
        /*0970*/ 	.short	0x010a
        /*0972*/ 	.byte	0xff
	.zero		1


	//   ....[137]....
        /*0974*/ 	.word	0x00003d10
        /*0978*/ 	.word	0x00000000
        /*097c*/ 	.word	0x00000000
        /*0980*/ 	.short	0x0101
        /*0982*/ 	.byte	0xff
	.zero		1


	//   ....[138]....
        /*0984*/ 	.word	0x00003da0
        /*0988*/ 	.word	0x000000ff
        /*098c*/ 	.word	0x00000250
        /*0990*/ 	.short	0x0106
        /*0992*/ 	.byte	0x05
	.zero		1


	//   ....[139]....
        /*0994*/ 	.word	0x00003dc0
        /*0998*/ 	.word	0x000000ff
        /*099c*/ 	.word	0x00000250
        /*09a0*/ 	.short	0x010a
        /*09a2*/ 	.byte	0x05
	.zero		1


	//   ....[140]....
        /*09a4*/ 	.word	0x00003e50
        /*09a8*/ 	.word	0x000000ff
        /*09ac*/ 	.word	0x00000250
        /*09b0*/ 	.short	0x0106
        /*09b2*/ 	.byte	0x04
	.zero		1


	//   ....[141]....
        /*09b4*/ 	.word	0x00003e90
        /*09b8*/ 	.word	0x00000000
        /*09bc*/ 	.word	0x00000250
        /*09c0*/ 	.short	0x010a
        /*09c2*/ 	.byte	0xff
	.zero		1


	//   ....[142]....
        /*09c4*/ 	.word	0x00004370
        /*09c8*/ 	.word	0x00000000
        /*09cc*/ 	.word	0x00000240
        /*09d0*/ 	.short	0x010a
        /*09d2*/ 	.byte	0xff
	.zero		1


	//   ....[143]....
        /*09d4*/ 	.word	0x00004470
        /*09d8*/ 	.word	0x00000003
        /*09dc*/ 	.word	0x00000000
        /*09e0*/ 	.short	0x0101
        /*09e2*/ 	.byte	0xff
	.zero		1


	//   ....[144]....
        /*09e4*/ 	.word	0x00004480
        /*09e8*/ 	.word	0x000000ff
        /*09ec*/ 	.word	0x00000000
        /*09f0*/ 	.short	0x010a
        /*09f2*/ 	.byte	0x04
	.zero		1


	//   ....[145]....
        /*09f4*/ 	.word	0x000044a0
        /*09f8*/ 	.word	0x000000ff
        /*09fc*/ 	.word	0x00000280
        /*0a00*/ 	.short	0x010a
        /*0a02*/ 	.byte	0x09
	.zero		1


	//   ....[146]....
        /*0a04*/ 	.word	0x00004580
        /*0a08*/ 	.word	0x000000ff
        /*0a0c*/ 	.word	0x00000000
        /*0a10*/ 	.short	0x010a
        /*0a12*/ 	.byte	0x07
	.zero		1


	//   ....[147]....
        /*0a14*/ 	.word	0x000046b0
        /*0a18*/ 	.word	0x000000ff
        /*0a1c*/ 	.word	0x00000000
        /*0a20*/ 	.short	0x010a
        /*0a22*/ 	.byte	0x04
	.zero		1


	//   ....[148]....
        /*0a24*/ 	.word	0x00004860
        /*0a28*/ 	.word	0x000000ff
        /*0a2c*/ 	.word	0x00000000
        /*0a30*/ 	.short	0x010a
        /*0a32*/ 	.byte	0x05
	.zero		1


	//   ....[149]....
        /*0a34*/ 	.word	0x000048f0
        /*0a38*/ 	.word	0x000000ff
        /*0a3c*/ 	.word	0x00000000
        /*0a40*/ 	.short	0x010a
        /*0a42*/ 	.byte	0x05
	.zero		1


	//   ....[150]....
        /*0a44*/ 	.word	0x00004980
        /*0a48*/ 	.word	0x000000ff
        /*0a4c*/ 	.word	0x00000000
        /*0a50*/ 	.short	0x010a
        /*0a52*/ 	.byte	0x05
	.zero		1


	//   ....[151]....
        /*0a54*/ 	.word	0x00004a10
        /*0a58*/ 	.word	0x000000ff
        /*0a5c*/ 	.word	0x00000000
        /*0a60*/ 	.short	0x010a
        /*0a62*/ 	.byte	0x07
	.zero		1


	//   ....[152]....
        /*0a64*/ 	.word	0x00004e50
        /*0a68*/ 	.word	0x00000000
        /*0a6c*/ 	.word	0x00000240
        /*0a70*/ 	.short	0x010a
        /*0a72*/ 	.byte	0xff
	.zero		1


	//   ....[153]....
        /*0a74*/ 	.word	0x00004f40
        /*0a78*/ 	.word	0x00000000
        /*0a7c*/ 	.word	0x00000000
        /*0a80*/ 	.short	0x0101
        /*0a82*/ 	.byte	0xff
	.zero		1


	//   ....[154]....
        /*0a84*/ 	.word	0x00005260
        /*0a88*/ 	.word	0x000000ff
        /*0a8c*/ 	.word	0x00000238
        /*0a90*/ 	.short	0x010a
        /*0a92*/ 	.byte	0x06
	.zero		1


	//   ....[155]....
        /*0a94*/ 	.word	0x000053e0
        /*0a98*/ 	.word	0x000000ff
        /*0a9c*/ 	.word	0x00000228
        /*0aa0*/ 	.short	0x010a
        /*0aa2*/ 	.byte	0x06
	.zero		1


	//   ....[156]....
        /*0aa4*/ 	.word	0x00005710
        /*0aa8*/ 	.word	0x000000ff
        /*0aac*/ 	.word	0x00000220
        /*0ab0*/ 	.short	0x010b
        /*0ab2*/ 	.byte	0x06
	.zero		1


	//   ....[157]....
        /*0ab4*/ 	.word	0x00005730
        /*0ab8*/ 	.word	0x000000ff
        /*0abc*/ 	.word	0x00000000
        /*0ac0*/ 	.short	0x0101
        /*0ac2*/ 	.byte	0x25
	.zero		1


	//   ....[158]....
        /*0ac4*/ 	.word	0x00005770
        /*0ac8*/ 	.word	0x00000000
        /*0acc*/ 	.word	0x00000228
        /*0ad0*/ 	.short	0x010a
        /*0ad2*/ 	.byte	0xff
	.zero		1


	//   ....[159]....
        /*0ad4*/ 	.word	0x00005aa0
        /*0ad8*/ 	.word	0x00000000
        /*0adc*/ 	.word	0x00000240
        /*0ae0*/ 	.short	0x010a
        /*0ae2*/ 	.byte	0xff
	.zero		1


	//   ....[160]....
        /*0ae4*/ 	.word	0x00005bb0
        /*0ae8*/ 	.word	0x00000000
        /*0aec*/ 	.word	0x00000000
        /*0af0*/ 	.short	0x0101
        /*0af2*/ 	.byte	0xff
	.zero		1


	//   ....[161]....
        /*0af4*/ 	.word	0x00006550
        /*0af8*/ 	.word	0x000000ff
        /*0afc*/ 	.word	0x00000220
        /*0b00*/ 	.short	0x010a
        /*0b02*/ 	.byte	0x2b
	.zero		1


	//   ....[162]....
        /*0b04*/ 	.word	0x00006560
        /*0b08*/ 	.word	0x0000009c
        /*0b0c*/ 	.word	0x00000260
        /*0b10*/ 	.short	0x010a
        /*0b12*/ 	.byte	0xff
	.zero		1


	//   ....[163]....
        /*0b14*/ 	.word	0x000066f0
        /*0b18*/ 	.word	0x000000ff
        /*0b1c*/ 	.word	0x00000220
        /*0b20*/ 	.short	0x010a
        /*0b22*/ 	.byte	0x2b
	.zero		1


	//   ....[164]....
        /*0b24*/ 	.word	0x000067f0
        /*0b28*/ 	.word	0x000000ff
        /*0b2c*/ 	.word	0x00000000
        /*0b30*/ 	.short	0x0101
        /*0b32*/ 	.byte	0x04
	.zero		1


	//   ....[165]....
        /*0b34*/ 	.word	0x00006850
        /*0b38*/ 	.word	0x0000009c
        /*0b3c*/ 	.word	0x00000260
        /*0b40*/ 	.short	0x010a
        /*0b42*/ 	.byte	0xff
	.zero		1


	//   ....[166]....
        /*0b44*/ 	.word	0x00006c10
        /*0b48*/ 	.word	0x000000ff
        /*0b4c*/ 	.word	0x00000000
        /*0b50*/ 	.short	0x0101
        /*0b52*/ 	.byte	0x05
	.zero		1


	//   ....[167]....
        /*0b54*/ 	.word	0x00007cc0
        /*0b58*/ 	.word	0x00000003
        /*0b5c*/ 	.word	0x000002b0
        /*0b60*/ 	.short	0x010a
        /*0b62*/ 	.byte	0xff
	.zero		1


	//   ....[168]....
        /*0b64*/ 	.word	0x00007d20
        /*0b68*/ 	.word	0x00000002
        /*0b6c*/ 	.word	0x00000110
        /*0b70*/ 	.short	0x010a
        /*0b72*/ 	.byte	0xff
	.zero		1


	//   ....[169]....
        /*0b74*/ 	.word	0x00007d80
        /*0b78*/ 	.word	0x00000002
        /*0b7c*/ 	.word	0x00000110
        /*0b80*/ 	.short	0x010a
        /*0b82*/ 	.byte	0xff
	.zero		1


	//   ....[170]....
        /*0b84*/ 	.word	0x00007dd0
        /*0b88*/ 	.word	0x00000002
        /*0b8c*/ 	.word	0x00000240
        /*0b90*/ 	.short	0x010a
        /*0b92*/ 	.byte	0xff
	.zero		1


	//   ....[171]....
        /*0b94*/ 	.word	0x00007e30
        /*0b98*/ 	.word	0x00000000
        /*0b9c*/ 	.word	0x00000000
        /*0ba0*/ 	.short	0x010a
        /*0ba2*/ 	.byte	0xff
	.zero		1


	//   ....[172]....
        /*0ba4*/ 	.word	0x00007e90
        /*0ba8*/ 	.word	0x00000000
        /*0bac*/ 	.word	0x00000000
        /*0bb0*/ 	.short	0x010a
        /*0bb2*/ 	.byte	0xff
	.zero		1


	//   ....[173]....
        /*0bb4*/ 	.word	0x00007ef0
        /*0bb8*/ 	.word	0x00000000
        /*0bbc*/ 	.word	0x00000000
        /*0bc0*/ 	.short	0x010a
        /*0bc2*/ 	.byte	0xff
	.zero		1


	//   ....[174]....
        /*0bc4*/ 	.word	0x00007f50
        /*0bc8*/ 	.word	0x00000000
        /*0bcc*/ 	.word	0x00000000
        /*0bd0*/ 	.short	0x010a
        /*0bd2*/ 	.byte	0xff
	.zero		1


	//   ....[175]....
        /*0bd4*/ 	.word	0x00007fb0
        /*0bd8*/ 	.word	0x00000000
        /*0bdc*/ 	.word	0x00000000
        /*0be0*/ 	.short	0x010a
        /*0be2*/ 	.byte	0xff
	.zero		1


	//   ....[176]....
        /*0be4*/ 	.word	0x00008010
        /*0be8*/ 	.word	0x00000000
        /*0bec*/ 	.word	0x00000000
        /*0bf0*/ 	.short	0x010a
        /*0bf2*/ 	.byte	0xff
	.zero		1


	//   ....[177]....
        /*0bf4*/ 	.word	0x00008070
        /*0bf8*/ 	.word	0x00000000
        /*0bfc*/ 	.word	0x00000000
        /*0c00*/ 	.short	0x010a
        /*0c02*/ 	.byte	0xff
	.zero		1


	//   ....[178]....
        /*0c04*/ 	.word	0x000080d0
        /*0c08*/ 	.word	0x00000000
        /*0c0c*/ 	.word	0x00000000
        /*0c10*/ 	.short	0x010a
        /*0c12*/ 	.byte	0xff
	.zero		1


	//   ....[179]....
        /*0c14*/ 	.word	0x00008130
        /*0c18*/ 	.word	0x00000000
        /*0c1c*/ 	.word	0x00000000
        /*0c20*/ 	.short	0x010a
        /*0c22*/ 	.byte	0xff
	.zero		1


	//   ....[180]....
        /*0c24*/ 	.word	0x00008190
        /*0c28*/ 	.word	0x00000000
        /*0c2c*/ 	.word	0x00000000
        /*0c30*/ 	.short	0x010a
        /*0c32*/ 	.byte	0xff
	.zero		1


	//   ....[181]....
        /*0c34*/ 	.word	0x000081f0
        /*0c38*/ 	.word	0x00000000
        /*0c3c*/ 	.word	0x00000000
        /*0c40*/ 	.short	0x010a
        /*0c42*/ 	.byte	0xff
	.zero		1


	//   ....[182]....
        /*0c44*/ 	.word	0x00008250
        /*0c48*/ 	.word	0x00000000
        /*0c4c*/ 	.word	0x00000000
        /*0c50*/ 	.short	0x010a
        /*0c52*/ 	.byte	0xff
	.zero		1


	//   ....[183]....
        /*0c54*/ 	.word	0x000082b0
        /*0c58*/ 	.word	0x00000000
        /*0c5c*/ 	.word	0x00000000
        /*0c60*/ 	.short	0x010a
        /*0c62*/ 	.byte	0xff
	.zero		1


	//   ....[184]....
        /*0c64*/ 	.word	0x00008310
        /*0c68*/ 	.word	0x00000000
        /*0c6c*/ 	.word	0x00000000
        /*0c70*/ 	.short	0x010a
        /*0c72*/ 	.byte	0xff
	.zero		1


	//   ....[185]....
        /*0c74*/ 	.word	0x00008370
        /*0c78*/ 	.word	0x00000000
        /*0c7c*/ 	.word	0x00000000
        /*0c80*/ 	.short	0x010a
        /*0c82*/ 	.byte	0xff
	.zero		1


	//   ....[186]....
        /*0c84*/ 	.word	0x000083d0
        /*0c88*/ 	.word	0x00000000
        /*0c8c*/ 	.word	0x00000000
        /*0c90*/ 	.short	0x010a
        /*0c92*/ 	.byte	0xff
	.zero		1


	//   ....[187]....
        /*0c94*/ 	.word	0x00008430
        /*0c98*/ 	.word	0x00000000
        /*0c9c*/ 	.word	0x00000000
        /*0ca0*/ 	.short	0x010a
        /*0ca2*/ 	.byte	0xff
	.zero		1


	//   ....[188]....
        /*0ca4*/ 	.word	0x00008490
        /*0ca8*/ 	.word	0x00000000
        /*0cac*/ 	.word	0x00000000
        /*0cb0*/ 	.short	0x010a
        /*0cb2*/ 	.byte	0xff
	.zero		1


	//   ....[189]....
        /*0cb4*/ 	.word	0x000084f0
        /*0cb8*/ 	.word	0x00000000
        /*0cbc*/ 	.word	0x00000000
        /*0cc0*/ 	.short	0x010a
        /*0cc2*/ 	.byte	0xff
	.zero		1


	//   ....[190]....
        /*0cc4*/ 	.word	0x00008550
        /*0cc8*/ 	.word	0x00000000
        /*0ccc*/ 	.word	0x00000000
        /*0cd0*/ 	.short	0x010a
        /*0cd2*/ 	.byte	0xff
	.zero		1


	//   ....[191]....
        /*0cd4*/ 	.word	0x000085b0
        /*0cd8*/ 	.word	0x00000000
        /*0cdc*/ 	.word	0x00000000
        /*0ce0*/ 	.short	0x010a
        /*0ce2*/ 	.byte	0xff
	.zero		1


	//   ....[192]....
        /*0ce4*/ 	.word	0x00008610
        /*0ce8*/ 	.word	0x00000000
        /*0cec*/ 	.word	0x00000000
        /*0cf0*/ 	.short	0x010a
        /*0cf2*/ 	.byte	0xff
	.zero		1


	//   ....[193]....
        /*0cf4*/ 	.word	0x00008670
        /*0cf8*/ 	.word	0x00000000
        /*0cfc*/ 	.word	0x00000000
        /*0d00*/ 	.short	0x010a
        /*0d02*/ 	.byte	0xff
	.zero		1


	//   ....[194]....
        /*0d04*/ 	.word	0x000086d0
        /*0d08*/ 	.word	0x00000000
        /*0d0c*/ 	.word	0x00000000
        /*0d10*/ 	.short	0x010a
        /*0d12*/ 	.byte	0xff
	.zero		1


	//   ....[195]....
        /*0d14*/ 	.word	0x00008730
        /*0d18*/ 	.word	0x00000000
        /*0d1c*/ 	.word	0x00000000
        /*0d20*/ 	.short	0x010a
        /*0d22*/ 	.byte	0xff
	.zero		1


	//   ....[196]....
        /*0d24*/ 	.word	0x00008790
        /*0d28*/ 	.word	0x00000000
        /*0d2c*/ 	.word	0x00000000
        /*0d30*/ 	.short	0x010a
        /*0d32*/ 	.byte	0xff
	.zero		1


	//   ....[197]....
        /*0d34*/ 	.word	0x000087f0
        /*0d38*/ 	.word	0x00000000
        /*0d3c*/ 	.word	0x00000000
        /*0d40*/ 	.short	0x010a
        /*0d42*/ 	.byte	0xff
	.zero		1


	//   ....[198]....
        /*0d44*/ 	.word	0x00008850
        /*0d48*/ 	.word	0x00000000
        /*0d4c*/ 	.word	0x00000000
        /*0d50*/ 	.short	0x010a
        /*0d52*/ 	.byte	0xff
	.zero		1


	//   ....[199]....
        /*0d54*/ 	.word	0x000088b0
        /*0d58*/ 	.word	0x00000000
        /*0d5c*/ 	.word	0x00000000
        /*0d60*/ 	.short	0x010a
        /*0d62*/ 	.byte	0xff
	.zero		1


	//   ....[200]....
        /*0d64*/ 	.word	0x00008910
        /*0d68*/ 	.word	0x00000000
        /*0d6c*/ 	.word	0x00000000
        /*0d70*/ 	.short	0x010a
        /*0d72*/ 	.byte	0xff
	.zero		1


	//   ....[201]....
        /*0d74*/ 	.word	0x00008970
        /*0d78*/ 	.word	0x00000000
        /*0d7c*/ 	.word	0x00000000
        /*0d80*/ 	.short	0x010a
        /*0d82*/ 	.byte	0xff
	.zero		1


	//   ....[202]....
        /*0d84*/ 	.word	0x000089d0
        /*0d88*/ 	.word	0x00000000
        /*0d8c*/ 	.word	0x00000000
        /*0d90*/ 	.short	0x010a
        /*0d92*/ 	.byte	0xff
	.zero		1


	//   ....[203]....
        /*0d94*/ 	.word	0x00008a30
        /*0d98*/ 	.word	0x00000000
        /*0d9c*/ 	.word	0x00000000
        /*0da0*/ 	.short	0x010a
        /*0da2*/ 	.byte	0xff
	.zero		1


	//   ....[204]....
        /*0da4*/ 	.word	0x00008a80
        /*0da8*/ 	.word	0x00000000
        /*0dac*/ 	.word	0x000002a0
        /*0db0*/ 	.short	0x010a
        /*0db2*/ 	.byte	0xff
	.zero		1


	//   ....[205]....
        /*0db4*/ 	.word	0x00008ae0
        /*0db8*/ 	.word	0x00000000
        /*0dbc*/ 	.word	0x00000250
        /*0dc0*/ 	.short	0x010a
        /*0dc2*/ 	.byte	0xff
	.zero		1


	//   ....[206]....
        /*0dc4*/ 	.word	0x00008b30
        /*0dc8*/ 	.word	0x00000000
        /*0dcc*/ 	.word	0x00000240
        /*0dd0*/ 	.short	0x010a
        /*0dd2*/ 	.byte	0xff
	.zero		1


	//   ....[207]....
        /*0dd4*/ 	.word	0x00008b90
        /*0dd8*/ 	.word	0x00000000
        /*0ddc*/ 	.word	0x00000250
        /*0de0*/ 	.short	0x010a
        /*0de2*/ 	.byte	0xff
	.zero		1


	//   ....[208]....
        /*0de4*/ 	.word	0x00008be0
        /*0de8*/ 	.word	0x00000000
        /*0dec*/ 	.word	0x00000240
        /*0df0*/ 	.short	0x010a
        /*0df2*/ 	.byte	0xff
	.zero		1


	//   ....[209]....
        /*0df4*/ 	.word	0x00008c40
        /*0df8*/ 	.word	0x00000003
        /*0dfc*/ 	.word	0x00000280
        /*0e00*/ 	.short	0x010a
        /*0e02*/ 	.byte	0xff
	.zero		1


	//   ....[210]....
        /*0e04*/ 	.word	0x00008ca0
        /*0e08*/ 	.word	0x00000000
        /*0e0c*/ 	.word	0x00000000
        /*0e10*/ 	.short	0x010a
        /*0e12*/ 	.byte	0xff
	.zero		1


	//   ....[211]....
        /*0e14*/ 	.word	0x00008d00
        /*0e18*/ 	.word	0x00000000
        /*0e1c*/ 	.word	0x00000000
        /*0e20*/ 	.short	0x010a
        /*0e22*/ 	.byte	0xff
	.zero		1


	//   ....[212]....
        /*0e24*/ 	.word	0x00008d60
        /*0e28*/ 	.word	0x00000000
        /*0e2c*/ 	.word	0x00000000
        /*0e30*/ 	.short	0x010a
        /*0e32*/ 	.byte	0xff
	.zero		1


	//   ....[213]....
        /*0e34*/ 	.word	0x00008dc0
        /*0e38*/ 	.word	0x00000000
        /*0e3c*/ 	.word	0x00000000
        /*0e40*/ 	.short	0x010a
        /*0e42*/ 	.byte	0xff
	.zero		1


	//   ....[214]....
        /*0e44*/ 	.word	0x00008e20
        /*0e48*/ 	.word	0x00000000
        /*0e4c*/ 	.word	0x00000000
        /*0e50*/ 	.short	0x010a
        /*0e52*/ 	.byte	0xff
	.zero		1


	//   ....[215]....
        /*0e54*/ 	.word	0x00008e70
        /*0e58*/ 	.word	0x00000000
        /*0e5c*/ 	.word	0x00000240
        /*0e60*/ 	.short	0x010a
        /*0e62*/ 	.byte	0xff
	.zero		1


	//   ....[216]....
        /*0e64*/ 	.word	0x00008ed0
        /*0e68*/ 	.word	0x00000000
        /*0e6c*/ 	.word	0x00000238
        /*0e70*/ 	.short	0x010a
        /*0e72*/ 	.byte	0xff
	.zero		1


	//   ....[217]....
        /*0e74*/ 	.word	0x00008f30
        /*0e78*/ 	.word	0x00000003
        /*0e7c*/ 	.word	0x00000228
        /*0e80*/ 	.short	0x010a
        /*0e82*/ 	.byte	0xff
	.zero		1


	//   ....[218]....
        /*0e84*/ 	.word	0x00008f80
        /*0e88*/ 	.word	0x00000000
        /*0e8c*/ 	.word	0x00000240
        /*0e90*/ 	.short	0x010a
        /*0e92*/ 	.byte	0xff
	.zero		1


	//   ....[219]....
        /*0e94*/ 	.word	0x00008fe0
        /*0e98*/ 	.word	0x00000000
        /*0e9c*/ 	.word	0x00000220
        /*0ea0*/ 	.short	0x010a
        /*0ea2*/ 	.byte	0xff
	.zero		1


	//   ....[220]....
        /*0ea4*/ 	.word	0x00009030
        /*0ea8*/ 	.word	0x0000009c
        /*0eac*/ 	.word	0x00000260
        /*0eb0*/ 	.short	0x010a
        /*0eb2*/ 	.byte	0xff
	.zero		1


	//----- nvinfo : EIATTR_NUM_MBARRIERS
	.align		4
.L_47:
        /*0eb4*/ 	.byte	0x03, 0x38
        /*0eb6*/ 	.short	0x0058


	//----- nvinfo : EIATTR_EXIT_INSTR_OFFSETS
	.align		4
        /*0eb8*/ 	.byte	0x04, 0x1c
        /*0eba*/ 	.short	(.L_49 - .L_48)


	//   ....[0]....
.L_48:
        /*0ebc*/ 	.word	0x00003970


	//   ....[1]....
        /*0ec0*/ 	.word	0x00003e60


	//   ....[2]....
        /*0ec4*/ 	.word	0x00003ec0


	//   ....[3]....
        /*0ec8*/ 	.word	0x00004c70


	//   ....[4]....
        /*0ecc*/ 	.word	0x000057a0


	//   ....[5]....
        /*0ed0*/ 	.word	0x000057e0


	//   ....[6]....
        /*0ed4*/ 	.word	0x00007cb0


	//----- nvinfo : EIATTR_MAX_THREADS
	.align		4
.L_49:
        /*0ed8*/ 	.byte	0x04, 0x05
        /*0eda*/ 	.short	(.L_51 - .L_50)
.L_50:
        /*0edc*/ 	.word	0x00000100
        /*0ee0*/ 	.word	0x00000001
        /*0ee4*/ 	.word	0x00000001


	//----- nvinfo : EIATTR_CRS_STACK_SIZE
	.align		4
.L_51:
        /*0ee8*/ 	.byte	0x04, 0x1e
        /*0eea*/ 	.short	(.L_53 - .L_52)
.L_52:
        /*0eec*/ 	.word	0x00000000


	//----- nvinfo : EIATTR_CBANK_PARAM_SIZE
	.align		4
.L_53:
        /*0ef0*/ 	.byte	0x03, 0x19
        /*0ef2*/ 	.short	0x0800


	//----- nvinfo : EIATTR_PARAM_CBANK
	.align		4
        /*0ef4*/ 	.byte	0x04, 0x0a
        /*0ef6*/ 	.short	(.L_55 - .L_54)
	.align		4
.L_54:
        /*0ef8*/ 	.word	index@(.nv.constant0._ZN7cutlass13device_kernelINS_4gemm6kernel13GemmUniversalIN4cute5tupleIJiiiiEEENS1_10collective13CollectiveMmaINS1_35MainloopSm100TmaUmmaWarpSpecializedILi34ELi2ELi4ENS5_IJNS4_1CILi1EEESB_SB_EEEEENS5_IJNSA_ILi128EEENSA_ILi64EEENSA_ILi32EEEEEENS_12float_e4m3_tENS5_IJlSB_lEEESI_SJ_NS4_8TiledMMAINS4_8MMA_AtomIJNS4_10MMA_TraitsINS4_19SM100_MMA_F8F6F4_SSEJSI_SI_fSE_SF_NS4_17integral_constantINS4_4UMMA5MajorELSQ_0EEESR_NSO_INSP_7ScaleInELSS_0EEEST_EEEEEENS4_6LayoutISC_NS5_IJNSA_ILi0EEESX_SX_EEEEENS5_IJNS4_10UnderscoreES10_S10_EEEEENS4_13SM90_TMA_LOADENS4_14ComposedLayoutINS4_7SwizzleILi1ELi4ELi3EEENS4_18smem_ptr_flag_bitsILi8EEENSW_INS5_IJNSA_ILi8EEESG_EEENS5_IJSG_SB_EEEEEEEvNS4_8identityES13_S1D_vS1E_EENS_8epilogue10collective18CollectiveEpilogueINS1G_23Sm100TmaWarpSpecializedILi1ELi1ELi64ELb0ELb0EEEJSH_NS5_IJNSW_ISE_SB_EENSW_ISF_SB_EEEEESI_SJ_SI_SJ_NS1G_6fusion15FusionCallbacksIS1K_NS1O_17LinearCombinationISI_fSI_fLNS_15FloatRoundStyleE2EEESH_S1N_JEEENS4_5SM1004TMEM4LOAD26SM100_TMEM_LOAD_32dp32b64xES13_NS14_INS15_ILi2ELi4ELi3EEES18_NSW_INS5_IJS19_SF_EEENS5_IJSF_SB_EEEEEEENS4_39AutoVectorizingCopyWithAssumedAlignmentILi128EEENS4_14SM90_TMA_STOREES22_S24_S24_EEEvvEEEEvNT_6ParamsE)
        /*0efc*/ 	.short	0x0380
        /*0efe*/ 	.short	0x0800


	//----- nvinfo : EIATTR_SW_WAR
	.align		4
.L_55:
        /*0f00*/ 	.byte	0x04, 0x36
        /*0f02*/ 	.short	(.L_57 - .L_56)
.L_56:
        /*0f04*/ 	.word	0x00000008
.L_57:


//--------------------- .nv.callgraph             --------------------------
	.section	.nv.callgraph,"",@"SHT_CUDA_CALLGRAPH"
	.align	4
	.sectionentsize	8
	.align		4
        /*0000*/ 	.word	0x00000000
	.align		4
        /*0004*/ 	.word	0xffffffff
	.align		4
        /*0008*/ 	.word	index@(_ZN7cutlass13device_kernelINS_4gemm6kernel13GemmUniversalIN4cute5tupleIJiiiiEEENS1_10collective13CollectiveMmaINS1_35MainloopSm100TmaUmmaWarpSpecializedILi34ELi2ELi4ENS5_IJNS4_1CILi1EEESB_SB_EEEEENS5_IJNSA_ILi128EEENSA_ILi64EEENSA_ILi32EEEEEENS_12float_e4m3_tENS5_IJlSB_lEEESI_SJ_NS4_8TiledMMAINS4_8MMA_AtomIJNS4_10MMA_TraitsINS4_19SM100_MMA_F8F6F4_SSEJSI_SI_fSE_SF_NS4_17integral_constantINS4_4UMMA5MajorELSQ_0EEESR_NSO_INSP_7ScaleInELSS_0EEEST_EEEEEENS4_6LayoutISC_NS5_IJNSA_ILi0EEESX_SX_EEEEENS5_IJNS4_10UnderscoreES10_S10_EEEEENS4_13SM90_TMA_LOADENS4_14ComposedLayoutINS4_7SwizzleILi1ELi4ELi3EEENS4_18smem_ptr_flag_bitsILi8EEENSW_INS5_IJNSA_ILi8EEESG_EEENS5_IJSG_SB_EEEEEEEvNS4_8identityES13_S1D_vS1E_EENS_8epilogue10collective18CollectiveEpilogueINS1G_23Sm100TmaWarpSpecializedILi1ELi1ELi64ELb0ELb0EEEJSH_NS5_IJNSW_ISE_SB_EENSW_ISF_SB_EEEEESI_SJ_SI_SJ_NS1G_6fusion15FusionCallbacksIS1K_NS1O_17LinearCombinationISI_fSI_fLNS_15FloatRoundStyleE2EEESH_S1N_JEEENS4_5SM1004TMEM4LOAD26SM100_TMEM_LOAD_32dp32b64xES13_NS14_INS15_ILi2ELi4ELi3EEES18_NSW_INS5_IJS19_SF_EEENS5_IJSF_SB_EEEEEEENS4_39AutoVectorizingCopyWithAssumedAlignmentILi128EEENS4_14SM90_TMA_STOREES22_S24_S24_EEEvvEEEEvNT_6ParamsE)
	.align		4
        /*000c*/ 	.word	index@(__assertfail)
	.align		4
        /*0010*/ 	.word	0x00000000
	.align		4
        /*0014*/ 	.word	0xfffffffe
	.align		4
        /*0018*/ 	.word	0x00000000
	.align		4
        /*001c*/ 	.word	0xfffffffd
	.align		4
        /*0020*/ 	.word	0x00000000
	.align		4
        /*0024*/ 	.word	0xfffffffc


//--------------------- .nv.constant4             --------------------------
	.section	.nv.constant4,"a",@progbits
	.align	8
	.align		8
.nv.constant4:
        /*0000*/ 	.dword	__assertfail
	.align		8
        /*0008*/ 	.dword	__unnamed_1
	.align		8
        /*0010*/ 	.dword	__unnamed_2
	.align		8
        /*0018*/ 	.dword	_ZN40_INTERNAL_7f6ef594_4_k_cu_86a317b9_217984cuda3std3__45__cpo5beginE
	.align		8
        /*0020*/ 	.dword	_ZN40_INTERNAL_7f6ef594_4_k_cu_86a317b9_217984cuda3std3__45__cpo3endE
	.align		8
        /*0028*/ 	.dword	_ZN40_INTERNAL_7f6ef594_4_k_cu_86a317b9_217984cuda3std3__45__cpo6cbeginE
	.align		8
        /*0030*/ 	.dword	_ZN40_INTERNAL_7f6ef594_4_k_cu_86a317b9_217984cuda3std3__45__cpo4cendE
	.align		8
        /*0038*/ 	.dword	_ZN40_INTERNAL_7f6ef594_4_k_cu_86a317b9_217984cuda3std3__442_GLOBAL__N__7f6ef594_4_k_cu_86a317b9_217986ignoreE
	.align		8
        /*0040*/ 	.dword	_ZN40_INTERNAL_7f6ef594_4_k_cu_86a317b9_217984cuda3std3__419piecewise_constructE
	.align		8
        /*0048*/ 	.dword	_ZN40_INTERNAL_7f6ef594_4_k_cu_86a317b9_217984cuda3std3__48in_placeE
	.align		8
        /*0050*/ 	.dword	_ZN40_INTERNAL_7f6ef594_4_k_cu_86a317b9_217984cuda3std6ranges3__45__cpo4swapE
	.align		8
        /*0058*/ 	.dword	_ZN40_INTERNAL_7f6ef594_4_k_cu_86a317b9_217984cuda3std6ranges3__45__cpo9iter_moveE
	.align		8
        /*0060*/ 	.dword	_ZN40_INTERNAL_7f6ef594_4_k_cu_86a317b9_217984cute7productE
	.align		8
        /*0068*/ 	.dword	_ZN40_INTERNAL_7f6ef594_4_k_cu_86a317b9_217984cute1_E
	.align		8
        /*0070*/ 	.dword	$str$25
	.align		8
        /*0078*/ 	.dword	$str$26
	.align		8
        /*0080*/ 	.dword	$str$27
	.align		8
        /*0088*/ 	.dword	$str$28


//--------------------- .text._ZN7cutlass13device_kernelINS_4gemm6kernel13GemmUniversalIN4cute5tupleIJiiiiEEENS1_10collective13CollectiveMmaINS1_35MainloopSm100TmaUmmaWarpSpecializedILi34ELi2ELi4ENS5_IJNS4_1CILi1EEESB_SB_EEEEENS5_IJNSA_ILi128EEENSA_ILi64EEENSA_ILi32EEEEEENS_12float_e4m3_tENS5_IJlSB_lEEESI_SJ_NS4_8TiledMMAINS4_8MMA_AtomIJNS4_10MMA_TraitsINS4_19SM100_MMA_F8F6F4_SSEJSI_SI_fSE_SF_NS4_17integral_constantINS4_4UMMA5MajorELSQ_0EEESR_NSO_INSP_7ScaleInELSS_0EEEST_EEEEEENS4_6LayoutISC_NS5_IJNSA_ILi0EEESX_SX_EEEEENS5_IJNS4_10UnderscoreES10_S10_EEEEENS4_13SM90_TMA_LOADENS4_14ComposedLayoutINS4_7SwizzleILi1ELi4ELi3EEENS4_18smem_ptr_flag_bitsILi8EEENSW_INS5_IJNSA_ILi8EEESG_EEENS5_IJSG_SB_EEEEEEEvNS4_8identityES13_S1D_vS1E_EENS_8epilogue10collective18CollectiveEpilogueINS1G_23Sm100TmaWarpSpecializedILi1ELi1ELi64ELb0ELb0EEEJSH_NS5_IJNSW_ISE_SB_EENSW_ISF_SB_EEEEESI_SJ_SI_SJ_NS1G_6fusion15FusionCallbacksIS1K_NS1O_17LinearCombinationISI_fSI_fLNS_15FloatRoundStyleE2EEESH_S1N_JEEENS4_5SM1004TMEM4LOAD26SM100_TMEM_LOAD_32dp32b64xES13_NS14_INS15_ILi2ELi4ELi3EEES18_NSW_INS5_IJS19_SF_EEENS5_IJSF_SB_EEEEEEENS4_39AutoVectorizingCopyWithAssumedAlignmentILi128EEENS4_14SM90_TMA_STOREES22_S24_S24_EEEvvEEEEvNT_6ParamsE --------------------------
	.section	.text._ZN7cutlass13device_kernelINS_4gemm6kernel13GemmUniversalIN4cute5tupleIJiiiiEEENS1_10collective13CollectiveMmaINS1_35MainloopSm100TmaUmmaWarpSpecializedILi34ELi2ELi4ENS5_IJNS4_1CILi1EEESB_SB_EEEEENS5_IJNSA_ILi128EEENSA_ILi64EEENSA_ILi32EEEEEENS_12float_e4m3_tENS5_IJlSB_lEEESI_SJ_NS4_8TiledMMAINS4_8MMA_AtomIJNS4_10MMA_TraitsINS4_19SM100_MMA_F8F6F4_SSEJSI_SI_fSE_SF_NS4_17integral_constantINS4_4UMMA5MajorELSQ_0EEESR_NSO_INSP_7ScaleInELSS_0EEEST_EEEEEENS4_6LayoutISC_NS5_IJNSA_ILi0EEESX_SX_EEEEENS5_IJNS4_10UnderscoreES10_S10_EEEEENS4_13SM90_TMA_LOADENS4_14ComposedLayoutINS4_7SwizzleILi1ELi4ELi3EEENS4_18smem_ptr_flag_bitsILi8EEENSW_INS5_IJNSA_ILi8EEESG_EEENS5_IJSG_SB_EEEEEEEvNS4_8identityES13_S1D_vS1E_EENS_8epilogue10collective18CollectiveEpilogueINS1G_23Sm100TmaWarpSpecializedILi1ELi1ELi64ELb0ELb0EEEJSH_NS5_IJNSW_ISE_SB_EENSW_ISF_SB_EEEEESI_SJ_SI_SJ_NS1G_6fusion15FusionCallbacksIS1K_NS1O_17LinearCombinationISI_fSI_fLNS_15FloatRoundStyleE2EEESH_S1N_JEEENS4_5SM1004TMEM4LOAD26SM100_TMEM_LOAD_32dp32b64xES13_NS14_INS15_ILi2ELi4ELi3EEES18_NSW_INS5_IJS19_SF_EEENS5_IJSF_SB_EEEEEEENS4_39AutoVectorizingCopyWithAssumedAlignmentILi128EEENS4_14SM90_TMA_STOREES22_S24_S24_EEEvvEEEEvNT_6ParamsE,"ax",@progbits
	.align	128
.text._ZN7cutlass13device_kernelINS_4gemm6kernel13GemmUniversalIN4cute5tupleIJiiiiEEENS1_10collective13CollectiveMmaINS1_35MainloopSm100TmaUmmaWarpSpecializedILi34ELi2ELi4ENS5_IJNS4_1CILi1EEESB_SB_EEEEENS5_IJNSA_ILi128EEENSA_ILi64EEENSA_ILi32EEEEEENS_12float_e4m3_tENS5_IJlSB_lEEESI_SJ_NS4_8TiledMMAINS4_8MMA_AtomIJNS4_10MMA_TraitsINS4_19SM100_MMA_F8F6F4_SSEJSI_SI_fSE_SF_NS4_17integral_constantINS4_4UMMA5MajorELSQ_0EEESR_NSO_INSP_7ScaleInELSS_0EEEST_EEEEEENS4_6LayoutISC_NS5_IJNSA_ILi0EEESX_SX_EEEEENS5_IJNS4_10UnderscoreES10_S10_EEEEENS4_13SM90_TMA_LOADENS4_14ComposedLayoutINS4_7SwizzleILi1ELi4ELi3EEENS4_18smem_ptr_flag_bitsILi8EEENSW_INS5_IJNSA_ILi8EEESG_EEENS5_IJSG_SB_EEEEEEEvNS4_8identityES13_S1D_vS1E_EENS_8epilogue10collective18CollectiveEpilogueINS1G_23Sm100TmaWarpSpecializedILi1ELi1ELi64ELb0ELb0EEEJSH_NS5_IJNSW_ISE_SB_EENSW_ISF_SB_EEEEESI_SJ_SI_SJ_NS1G_6fusion15FusionCallbacksIS1K_NS1O_17LinearCombinationISI_fSI_fLNS_15FloatRoundStyleE2EEESH_S1N_JEEENS4_5SM1004TMEM4LOAD26SM100_TMEM_LOAD_32dp32b64xES13_NS14_INS15_ILi2ELi4ELi3EEES18_NSW_INS5_IJS19_SF_EEENS5_IJSF_SB_EEEEEEENS4_39AutoVectorizingCopyWithAssumedAlignmentILi128EEENS4_14SM90_TMA_STOREES22_S24_S24_EEEvvEEEEvNT_6ParamsE:
        .type           _ZN7cutlass13device_kernelINS_4gemm6kernel13GemmUniversalIN4cute5tupleIJiiiiEEENS1_10collective13CollectiveMmaINS1_35MainloopSm100TmaUmmaWarpSpecializedILi34ELi2ELi4ENS5_IJNS4_1CILi1EEESB_SB_EEEEENS5_IJNSA_ILi128EEENSA_ILi64EEENSA_ILi32EEEEEENS_12float_e4m3_tENS5_IJlSB_lEEESI_SJ_NS4_8TiledMMAINS4_8MMA_AtomIJNS4_10MMA_TraitsINS4_19SM100_MMA_F8F6F4_SSEJSI_SI_fSE_SF_NS4_17integral_constantINS4_4UMMA5MajorELSQ_0EEESR_NSO_INSP_7ScaleInELSS_0EEEST_EEEEEENS4_6LayoutISC_NS5_IJNSA_ILi0EEESX_SX_EEEEENS5_IJNS4_10UnderscoreES10_S10_EEEEENS4_13SM90_TMA_LOADENS4_14ComposedLayoutINS4_7SwizzleILi1ELi4ELi3EEENS4_18smem_ptr_flag_bitsILi8EEENSW_INS5_IJNSA_ILi8EEESG_EEENS5_IJSG_SB_EEEEEEEvNS4_8identityES13_S1D_vS1E_EENS_8epilogue10collective18CollectiveEpilogueINS1G_23Sm100TmaWarpSpecializedILi1ELi1ELi64ELb0ELb0EEEJSH_NS5_IJNSW_ISE_SB_EENSW_ISF_SB_EEEEESI_SJ_SI_SJ_NS1G_6fusion15FusionCallbacksIS1K_NS1O_17LinearCombinationISI_fSI_fLNS_15FloatRoundStyleE2EEESH_S1N_JEEENS4_5SM1004TMEM4LOAD26SM100_TMEM_LOAD_32dp32b64xES13_NS14_INS15_ILi2ELi4ELi3EEES18_NSW_INS5_IJS19_SF_EEENS5_IJSF_SB_EEEEEEENS4_39AutoVectorizingCopyWithAssumedAlignmentILi128EEENS4_14SM90_TMA_STOREES22_S24_S24_EEEvvEEEEvNT_6ParamsE,@function
        .size           _ZN7cutlass13device_kernelINS_4gemm6kernel13GemmUniversalIN4cute5tupleIJiiiiEEENS1_10collective13CollectiveMmaINS1_35MainloopSm100TmaUmmaWarpSpecializedILi34ELi2ELi4ENS5_IJNS4_1CILi1EEESB_SB_EEEEENS5_IJNSA_ILi128EEENSA_ILi64EEENSA_ILi32EEEEEENS_12float_e4m3_tENS5_IJlSB_lEEESI_SJ_NS4_8TiledMMAINS4_8MMA_AtomIJNS4_10MMA_TraitsINS4_19SM100_MMA_F8F6F4_SSEJSI_SI_fSE_SF_NS4_17integral_constantINS4_4UMMA5MajorELSQ_0EEESR_NSO_INSP_7ScaleInELSS_0EEEST_EEEEEENS4_6LayoutISC_NS5_IJNSA_ILi0EEESX_SX_EEEEENS5_IJNS4_10UnderscoreES10_S10_EEEEENS4_13SM90_TMA_LOADENS4_14ComposedLayoutINS4_7SwizzleILi1ELi4ELi3EEENS4_18smem_ptr_flag_bitsILi8EEENSW_INS5_IJNSA_ILi8EEESG_EEENS5_IJSG_SB_EEEEEEEvNS4_8identityES13_S1D_vS1E_EENS_8epilogue10collective18CollectiveEpilogueINS1G_23Sm100TmaWarpSpecializedILi1ELi1ELi64ELb0ELb0EEEJSH_NS5_IJNSW_ISE_SB_EENSW_ISF_SB_EEEEESI_SJ_SI_SJ_NS1G_6fusion15FusionCallbacksIS1K_NS1O_17LinearCombinationISI_fSI_fLNS_15FloatRoundStyleE2EEESH_S1N_JEEENS4_5SM1004TMEM4LOAD26SM100_TMEM_LOAD_32dp32b64xES13_NS14_INS15_ILi2ELi4ELi3EEES18_NSW_INS5_IJS19_SF_EEENS5_IJSF_SB_EEEEEEENS4_39AutoVectorizingCopyWithAssumedAlignmentILi128EEENS4_14SM90_TMA_STOREES22_S24_S24_EEEvvEEEEvNT_6ParamsE,(.L_x_219 - _ZN7cutlass13device_kernelINS_4gemm6kernel13GemmUniversalIN4cute5tupleIJiiiiEEENS1_10collective13CollectiveMmaINS1_35MainloopSm100TmaUmmaWarpSpecializedILi34ELi2ELi4ENS5_IJNS4_1CILi1EEESB_SB_EEEEENS5_IJNSA_ILi128EEENSA_ILi64EEENSA_ILi32EEEEEENS_12float_e4m3_tENS5_IJlSB_lEEESI_SJ_NS4_8TiledMMAINS4_8MMA_AtomIJNS4_10MMA_TraitsINS4_19SM100_MMA_F8F6F4_SSEJSI_SI_fSE_SF_NS4_17integral_constantINS4_4UMMA5MajorELSQ_0EEESR_NSO_INSP_7ScaleInELSS_0EEEST_EEEEEENS4_6LayoutISC_NS5_IJNSA_ILi0EEESX_SX_EEEEENS5_IJNS4_10UnderscoreES10_S10_EEEEENS4_13SM90_TMA_LOADENS4_14ComposedLayoutINS4_7SwizzleILi1ELi4ELi3EEENS4_18smem_ptr_flag_bitsILi8EEENSW_INS5_IJNSA_ILi8EEESG_EEENS5_IJSG_SB_EEEEEEEvNS4_8identityES13_S1D_vS1E_EENS_8epilogue10collective18CollectiveEpilogueINS1G_23Sm100TmaWarpSpecializedILi1ELi1ELi64ELb0ELb0EEEJSH_NS5_IJNSW_ISE_SB_EENSW_ISF_SB_EEEEESI_SJ_SI_SJ_NS1G_6fusion15FusionCallbacksIS1K_NS1O_17LinearCombinationISI_fSI_fLNS_15FloatRoundStyleE2EEESH_S1N_JEEENS4_5SM1004TMEM4LOAD26SM100_TMEM_LOAD_32dp32b64xES13_NS14_INS15_ILi2ELi4ELi3EEES18_NSW_INS5_IJS19_SF_EEENS5_IJSF_SB_EEEEEEENS4_39AutoVectorizingCopyWithAssumedAlignmentILi128EEENS4_14SM90_TMA_STOREES22_S24_S24_EEEvvEEEEvNT_6ParamsE)
        .other          _ZN7cutlass13device_kernelINS_4gemm6kernel13GemmUniversalIN4cute5tupleIJiiiiEEENS1_10collective13CollectiveMmaINS1_35MainloopSm100TmaUmmaWarpSpecializedILi34ELi2ELi4ENS5_IJNS4_1CILi1EEESB_SB_EEEEENS5_IJNSA_ILi128EEENSA_ILi64EEENSA_ILi32EEEEEENS_12float_e4m3_tENS5_IJlSB_lEEESI_SJ_NS4_8TiledMMAINS4_8MMA_AtomIJNS4_10MMA_TraitsINS4_19SM100_MMA_F8F6F4_SSEJSI_SI_fSE_SF_NS4_17integral_constantINS4_4UMMA5MajorELSQ_0EEESR_NSO_INSP_7ScaleInELSS_0EEEST_EEEEEENS4_6LayoutISC_NS5_IJNSA_ILi0EEESX_SX_EEEEENS5_IJNS4_10UnderscoreES10_S10_EEEEENS4_13SM90_TMA_LOADENS4_14ComposedLayoutINS4_7SwizzleILi1ELi4ELi3EEENS4_18smem_ptr_flag_bitsILi8EEENSW_INS5_IJNSA_ILi8EEESG_EEENS5_IJSG_SB_EEEEEEEvNS4_8identityES13_S1D_vS1E_EENS_8epilogue10collective18CollectiveEpilogueINS1G_23Sm100TmaWarpSpecializedILi1ELi1ELi64ELb0ELb0EEEJSH_NS5_IJNSW_ISE_SB_EENSW_ISF_SB_EEEEESI_SJ_SI_SJ_NS1G_6fusion15FusionCallbacksIS1K_NS1O_17LinearCombinationISI_fSI_fLNS_15FloatRoundStyleE2EEESH_S1N_JEEENS4_5SM1004TMEM4LOAD26SM100_TMEM_LOAD_32dp32b64xES13_NS14_INS15_ILi2ELi4ELi3EEES18_NSW_INS5_IJS19_SF_EEENS5_IJSF_SB_EEEEEEENS4_39AutoVectorizingCopyWithAssumedAlignmentILi128EEENS4_14SM90_TMA_STOREES22_S24_S24_EEEvvEEEEvNT_6ParamsE,@"STO_CUDA_ENTRY STV_DEFAULT"
_ZN7cutlass13device_kernelINS_4gemm6kernel13GemmUniversalIN4cute5tupleIJiiiiEEENS1_10collective13CollectiveMmaINS1_35MainloopSm100TmaUmmaWarpSpecializedILi34ELi2ELi4ENS5_IJNS4_1CILi1EEESB_SB_EEEEENS5_IJNSA_ILi128EEENSA_ILi64EEENSA_ILi32EEEEEENS_12float_e4m3_tENS5_IJlSB_lEEESI_SJ_NS4_8TiledMMAINS4_8MMA_AtomIJNS4_10MMA_TraitsINS4_19SM100_MMA_F8F6F4_SSEJSI_SI_fSE_SF_NS4_17integral_constantINS4_4UMMA5MajorELSQ_0EEESR_NSO_INSP_7ScaleInELSS_0EEEST_EEEEEENS4_6LayoutISC_NS5_IJNSA_ILi0EEESX_SX_EEEEENS5_IJNS4_10UnderscoreES10_S10_EEEEENS4_13SM90_TMA_LOADENS4_14ComposedLayoutINS4_7SwizzleILi1ELi4ELi3EEENS4_18smem_ptr_flag_bitsILi8EEENSW_INS5_IJNSA_ILi8EEESG_EEENS5_IJSG_SB_EEEEEEEvNS4_8identityES13_S1D_vS1E_EENS_8epilogue10collective18CollectiveEpilogueINS1G_23Sm100TmaWarpSpecializedILi1ELi1ELi64ELb0ELb0EEEJSH_NS5_IJNSW_ISE_SB_EENSW_ISF_SB_EEEEESI_SJ_SI_SJ_NS1G_6fusion15FusionCallbacksIS1K_NS1O_17LinearCombinationISI_fSI_fLNS_15FloatRoundStyleE2EEESH_S1N_JEEENS4_5SM1004TMEM4LOAD26SM100_TMEM_LOAD_32dp32b64xES13_NS14_INS15_ILi2ELi4ELi3EEES18_NSW_INS5_IJS19_SF_EEENS5_IJSF_SB_EEEEEEENS4_39AutoVectorizingCopyWithAssumedAlignmentILi128EEENS4_14SM90_TMA_STOREES22_S24_S24_EEEvvEEEEvNT_6ParamsE:
[----:B------:R-:W1:Y:S01]  /*0000*/  LDC R1, c[0x0][0x37c] ;  /* 0x0000df00ff017b82 */ /* 0x000e620000000800 */
[----:B------:R-:W2:Y:S01]  /*0010*/  S2R R166, SR_TID.X ;  /* 0x0000000000a67919 */ /* 0x000ea20000002100 */
[----:B------:R-:W3:Y:S01]  /*0020*/  LDCU.64 UR4, c[0x0][0x890] ;  /* 0x00011200ff0477ac */ /* 0x000ee20008000a00 */
[----:B------:R-:W-:Y:S02]  /*0030*/  PRMT R164, RZ, 0x7610, R164 ;  /* 0x00007610ffa47816 */ /* 0x000fe400000000a4 */
[----:B------:R-:W-:Y:S01]  /*0040*/  ELECT P5, URZ, PT ;  /* 0x0000000000ff782f */ /* 0x000fe200038a0000 */
[----:B------:R-:W4:Y:S01]  /*0050*/  LDCU.64 UR40, c[0x0][0x358] ;  /* 0x00006b00ff2877ac */ /* 0x000f220008000a00 */
[----:B---3--:R-:W-:-:S04]  /*0060*/  UISETP.NE.U32.AND UP0, UPT, UR4, URZ, UPT ;  /* 0x000000ff0400728c */ /* 0x008fc8000bf05070 */
[----:B------:R-:W-:Y:S01]  /*0070*/  UISETP.NE.AND.EX UP0, UPT, UR5, URZ, UPT, UP0 ;  /* 0x000000ff0500728c */ /* 0x000fe2000bf05300 */
[----:B--2---:R-:W-:-:S05]  /*0080*/  SHF.R.U32.HI R169, RZ, 0x5, R166 ;  /* 0x00000005ffa97819 */ /* 0x004fca00000116a6 */
[----:B------:R-:W2:Y:S02]  /*0090*/  SHFL.IDX PT, R0, R169, RZ, 0x1f ;  /* 0x00001fffa9007589 */ /* 0x000ea400000e0000 */
[----:B--2---:R-:W-:Y:S01]  /*00a0*/  R2UR UR8, R0 ;  /* 0x00000000000872ca */ /* 0x004fe200000e0000 */
[----:B-1--4-:R-:W-:-:S14]  /*00b0*/  BRA.U UP0, `(.L_x_0) ;  /* 0x00000001002c7547 */ /* 0x012fdc000b800000 */
[----:B------:R-:W1:Y:S02]  /*00c0*/  LDCU.64 UR6, c[0x0][0x888] ;  /* 0x00011100ff0677ac */ /* 0x000e640008000a00 */
[----:B-1----:R-:W-:-:S04]  /*00d0*/  UISETP.NE.U32.AND UP0, UPT, UR6, URZ, UPT ;  /* 0x000000ff0600728c */ /* 0x002fc8000bf05070 */
[----:B------:R-:W-:-:S09]  /*00e0*/  UISETP.NE.AND.EX UP0, UPT, UR7, URZ, UPT, UP0 ;  /* 0x000000ff0700728c */ /* 0x000fd2000bf05300 */
[----:B------:R-:W-:Y:S05]  /*00f0*/  BRA.U !UP0, `(.L_x_1) ;  /* 0x0000000108107547 */ /* 0x000fea000b800000 */
[----:B------:R-:W1:Y:S02]  /*0100*/  LDC.64 R2, c[0x0][0x888] ;  /* 0x00022200ff027b82 */ /* 0x000e640000000a00 */
[----:B-1----:R1:W5:Y:S01]  /*0110*/  LDG.E R81, desc[UR40][R2.64] ;  /* 0x0000002802517981 */ /* 0x002362000c1e1900 */
[----:B------:R-:W-:Y:S01]  /*0120*/  HFMA2 R164, -RZ, RZ, 0, 5.9604644775390625e-08 ;  /* 0x00000001ffa47431 */ /* 0x000fe200000001ff */
[----:B------:R-:W-:Y:S05]  /*0130*/  BRA `(.L_x_0) ;  /* 0x00000000000c7947 */ /* 0x000fea0003800000 */
.L_x_1:
[----:B------:R-:W1:Y:S01]  /*0140*/  LDCU UR6, c[0x0][0x880] ;  /* 0x00011000ff0677ac */ /* 0x000e620008000800 */
[----:B------:R-:W-:Y:S01]  /*0150*/  HFMA2 R164, -RZ, RZ, 0, 5.9604644775390625e-08 ;  /* 0x00000001ffa47431 */ /* 0x000fe200000001ff */
[----:B-1----:R-:W-:-:S07]  /*0160*/  MOV R81, UR6 ;  /* 0x0000000600517c02 */ /* 0x002fce0008000f00 */
.L_x_0:
[----:B------:R-:W2:Y:S02]  /*0170*/  LDCU.64 UR6, c[0x0][0x8b0] ;  /* 0x00011600ff0677ac */ /* 0x000ea40008000a00 */
[----:B--2---:R-:W-:-:S04]  /*0180*/  UISETP.NE.U32.AND UP0, UPT, UR6, URZ, UPT ;  /* 0x000000ff0600728c */ /* 0x004fc8000bf05070 */
[----:B------:R-:W-:-:S09]  /*0190*/  UISETP.NE.AND.EX UP0, UPT, UR7, URZ, UPT, UP0 ;  /* 0x000000ff0700728c */ /* 0x000fd2000bf05300 */
[----:B------:R-:W-:Y:S05]  /*01a0*/  BRA.U UP0, `(.L_x_2) ;  /* 0x0000000100247547 */ /* 0x000fea000b800000 */
[----:B------:R-:W2:Y:S02]  /*01b0*/  LDCU.64 UR6, c[0x0][0x8a8] ;  /* 0x00011500ff0677ac */ /* 0x000ea40008000a00 */
[----:B--2---:R-:W-:-:S04]  /*01c0*/  UISETP.NE.U32.AND UP0, UPT, UR6, URZ, UPT ;  /* 0x000000ff0600728c */ /* 0x004fc8000bf05070 */
[----:B------:R-:W-:-:S09]  /*01d0*/  UISETP.NE.AND.EX UP0, UPT, UR7, URZ, UPT, UP0 ;  /* 0x000000ff0700728c */ /* 0x000fd2000bf05300 */
[----:B------:R-:W-:Y:S05]  /*01e0*/  BRA.U !UP0, `(.L_x_3) ;  /* 0x00000001080c7547 */ /* 0x000fea000b800000 */
[----:B------:R-:W2:Y:S02]  /*01f0*/  LDC.64 R78, c[0x0][0x8a8] ;  /* 0x00022a00ff4e7b82 */ /* 0x000ea40000000a00 */
[----:B--2---:R2:W5:Y:S01]  /*0200*/  LDG.E R78, desc[UR40][R78.64] ;  /* 0x000000284e4e7981 */ /* 0x004562000c1e1900 */
[----:B------:R-:W-:Y:S05]  /*0210*/  BRA `(.L_x_2) ;  /* 0x0000000000087947 */ /* 0x000fea0003800000 */
.L_x_3:
[----:B------:R-:W2:Y:S02]  /*0220*/  LDCU UR6, c[0x0][0x8a0] ;  /* 0x00011400ff0677ac */ /* 0x000ea40008000800 */
[----:B--2---:R-:W-:Y:S02]  /*0230*/  MOV R78, UR6 ;  /* 0x00000006004e7c02 */ /* 0x004fe40008000f00 */
.L_x_2:
[----:B------:R-:W-:Y:S01]  /*0240*/  IMAD.U32 R0, RZ, RZ, UR8 ;  /* 0x00000008ff007e24 */ /* 0x000fe2000f8e00ff */
[----:B------:R-:W-:Y:S04]  /*0250*/  BSSY.RECONVERGENT B0, `(.L_x_4) ;  /* 0x000000c000007945 */ /* 0x000fe80003800200 */
[C---:B------:R-:W-:Y:S02]  /*0260*/  ISETP.NE.OR P1, PT, R0.reuse, 0x1, !P5 ;  /* 0x000000010000780c */ /* 0x040fe40006f25670 */
[----:B------:R-:W-:-:S11]  /*0270*/  ISETP.NE.OR P0, PT, R0, 0x3, !P5 ;  /* 0x000000030000780c */ /* 0x000fd60006f05670 */
[----:B------:R-:W-:Y:S05]  /*0280*/  @P1 BRA `(.L_x_5) ;  /* 0x0000000000201947 */ /* 0x000fea0003800000 */
[----:B------:R-:W3:Y:S02]  /*0290*/  LDCU.64 UR6, c[0x0][0x348] ;  /* 0x00006900ff0677ac */ /* 0x000ee40008000a00 */
[----:B---3--:R-:W-:Y:S02]  /*02a0*/  UIADD3 UR10, UP1, UPT, UR6, 0x80, URZ ;  /* 0x00000080060a7890 */ /* 0x008fe4000ff3e0ff */
[----:B------:R-:W-:Y:S02]  /*02b0*/  UIADD3 UR6, UP0, UPT, UR6, 0x180, URZ ;  /* 0x0000018006067890 */ /* 0x000fe4000ff1e0ff */
[----:B------:R-:W-:Y:S02]  /*02c0*/  UIADD3.X UR11, UPT, UPT, URZ, UR7, URZ, UP1, !UPT ;  /* 0x00000007ff0b7290 */ /* 0x000fe40008ffe4ff */
[----:B------:R-:W-:-:S07]  /*02d0*/  UIADD3.X UR7, UPT, UPT, URZ, UR7, URZ, UP0, !UPT ;  /* 0x00000007ff077290 */ /* 0x000fce00087fe4ff */
[----:B------:R3:W-:Y:S02]  /*02e0*/  UTMACCTL.PF [UR10] ;  /* 0x000000000a0079b9 */ /* 0x0007e40008040000 */
[----:B------:R3:W-:Y:S02]  /*02f0*/  UTMACCTL.PF [UR6] ;  /* 0x00000000060079b9 */ /* 0x0007e40008040000 */
[----:B---3--:R-:W-:Y:S01]  /*0300*/  NOP ;  /* 0x0000000000007918 */ /* 0x008fe20000000000 */
.L_x_5:
[----:B------:R-:W-:Y:S05]  /*0310*/  BSYNC.RECONVERGENT B0 ;  /* 0x0000000000007941 */ /* 0x000fea0003800200 */
.L_x_4:
[----:B------:R-:W-:Y:S04]  /*0320*/  BSSY.RECONVERGENT B0, `(.L_x_6) ;  /* 0x000000a000007945 */ /* 0x000fe80003800200 */
        /* <DEDUP_REMOVED lines=9> */
.L_x_7:
[----:B------:R-:W-:Y:S05]  /*03c0*/  BSYNC.RECONVERGENT B0 ;  /* 0x0000000000007941 */ /* 0x000fea0003800200 */
.L_x_6:
[----:B------:R-:W3:Y:S01]  /*03d0*/  LDCU.64 UR6, c[0x0][0x888] ;  /* 0x00011100ff0677ac */ /* 0x000ee20008000a00 */
[----:B------:R-:W-:Y:S02]  /*03e0*/  UISETP.EQ.U32.AND UP1, UPT, UR4, URZ, UPT ;  /* 0x000000ff0400728c */ /* 0x000fe4000bf22070 */
[----:B------:R-:W-:Y:S02]  /*03f0*/  UPLOP3.LUT UP2, UPT, UPT, UPT, UPT, 0x80, 0x8 ;  /* 0x000000000008789c */ /* 0x000fe40003f4f070 */
[----:B---3--:R-:W-:-:S04]  /*0400*/  UISETP.NE.U32.AND UP0, UPT, UR6, URZ, UPT ;  /* 0x000000ff0600728c */ /* 0x008fc8000bf05070 */
[----:B------:R-:W-:-:S04]  /*0410*/  UISETP.NE.AND.EX UP0, UPT, UR7, URZ, UPT, UP0 ;  /* 0x000000ff0700728c */ /* 0x000fc8000bf05300 */
[----:B------:R-:W-:-:S04]  /*0420*/  UISETP.EQ.OR.EX UP3, UPT, UR5, URZ, !UP0, UP1 ;  /* 0x000000ff0500728c */ /* 0x000fc8000c762710 */
[----:B------:R-:W-:-:S05]  /*0430*/  UP2UR UR44, UPR, URZ, 0x8 ;  /* 0x00000008ff2c7883 */ /* 0x000fca0008000000 */
[----:B------:R-:W-:Y:S07]  /*0440*/  BRA.U !UP3, `(.L_x_8) ;  /* 0x000000010b207547 */ /* 0x000fee000b800000 */
[----:B------:R-:W-:Y:S01]  /*0450*/  UISETP.NE.U32.AND UP2, UPT, UR4, URZ, UPT ;  /* 0x000000ff0400728c */ /* 0x000fe2000bf45070 */
[----:B-----5:R-:W-:Y:S01]  /*0460*/  FSETP.NEU.AND P0, PT, R81, RZ, PT ;  /* 0x000000ff5100720b */ /* 0x020fe20003f0d000 */
[----:B------:R-:W-:Y:S02]  /*0470*/  USEL UR4, URZ, 0xffffffff, UP0 ;  /* 0xffffffffff047887 */ /* 0x000fe40008000000 */
[----:B------:R-:W-:-:S10]  /*0480*/  UISETP.NE.AND.EX UP2, UPT, UR5, URZ, UPT, UP2 ;  /* 0x000000ff0500728c */ /* 0x000fd4000bf45320 */
[----:B------:R-:W-:Y:S01]  /*0490*/  VOTEU.ANY UP1, P0 ;  /* 0x0000000000ff7886 */ /* 0x000fe20000020100 */
[----:B------:R-:W-:-:S04]  /*04a0*/  @!UP2 USEL UR4, URZ, 0xffffffff, UP1 ;  /* 0xffffffffff04a887 */ /* 0x000fc80008800000 */
[----:B------:R-:W-:-:S04]  /*04b0*/  ULOP3.LUT UR4, UR4, 0x1, URZ, 0xc0, !UPT ;  /* 0x0000000104047892 */ /* 0x000fc8000f8ec0ff */
[----:B------:R-:W-:-:S11]  /*04c0*/  UISETP.NE.U32.AND UP2, UPT, UR4, 0x1, UPT ;  /* 0x000000010400788c */ /* 0x000fd6000bf45070 */
.L_x_8:
[----:B-1----:R-:W1:Y:S01]  /*04d0*/  SHFL.IDX PT, R2, R169, RZ, 0x1f ;  /* 0x00001fffa9027589 */ /* 0x002e6200000e0000 */
[----:B------:R-:W-:-:S04]  /*04e0*/  UISETP.NE.AND UP1, UPT, UR8, 0x2, UPT ;  /* 0x000000020800788c */ /* 0x000fc8000bf25270 */
[----:B------:R-:W-:Y:S01]  /*04f0*/  USEL UR13, URZ, 0x1, UP1 ;  /* 0x00000001ff0d7887 */ /* 0x000fe20008800000 */
[----:B-1----:R-:W-:-:S13]  /*0500*/  ISETP.NE.AND P0, PT, R2, RZ, PT ;  /* 0x000000ff0200720c */ /* 0x002fda0003f05270 */
[----:B------:R-:W-:Y:S05]  /*0510*/  @P0 BRA `(.L_x_9) ;  /* 0x0000000400440947 */ /* 0x000fea0003800000 */
[----:B------:R-:W-:Y:S01]  /*0520*/  ELECT P0, URZ, PT ;  /* 0x0000000000ff782f */ /* 0x000fe20003800000 */
[----:B------:R-:W-:-:S12]  /*0530*/  BSSY.RECONVERGENT B0, `(.L_x_9) ;  /* 0x000004f000007945 */ /* 0x000fd80003800200 */
[----:B------:R-:W-:Y:S05]  /*0540*/  @!P0 BRA `(.L_x_10) ;  /* 0x0000000400348947 */ /* 0x000fea0003800000 */
[----:B------:R-:W1:Y:S01]  /*0550*/  S2UR UR5, SR_CgaCtaId ;  /* 0x00000000000579c3 */ /* 0x000e620000008800 */
[----:B------:R-:W-:Y:S01]  /*0560*/  UMOV UR6, 0x400 ;  /* 0x0000040000067882 */ /* 0x000fe20000000000 */
[----:B------:R-:W-:Y:S01]  /*0570*/  UMOV UR4, 0x1 ;  /* 0x0000000100047882 */ /* 0x000fe20000000000 */
[----:B-1----:R-:W-:Y:S02]  /*0580*/  ULEA UR5, UR5, UR6, 0x18 ;  /* 0x0000000605057291 */ /* 0x002fe4000f8ec0ff */
[----:B------:R-:W-:-:S04]  /*0590*/  UIADD3 UR6, UPT, UPT, -UR4, 0x100000, URZ ;  /* 0x0010000004067890 */ /* 0x000fc8000fffe1ff */
[----:B------:R-:W-:Y:S02]  /*05a0*/  USHF.L.U32 UR7, UR6, 0xb, URZ ;  /* 0x0000000b06077899 */ /* 0x000fe400080006ff */
[----:B------:R-:W-:Y:S01]  /*05b0*/  USHF.L.U32 UR6, UR6, 0x1, URZ ;  /* 0x0000000106067899 */ /* 0x000fe200080006ff */
[----:B------:R-:W1:Y:S11]  /*05c0*/  FENCE.VIEW.ASYNC.S ;  /* 0x00000000000073c6 */ /* 0x000e760000000000 */
[----:B-1----:R1:W3:Y:S01]  /*05d0*/  SYNCS.EXCH.64 URZ, [UR5], UR6 ;  /* 0x0000000605ff75b2 */ /* 0x0022e20008000100 */
[----:B------:R1:W4:Y:S01]  /*05e0*/  SYNCS.EXCH.64 URZ, [UR5+0x110], UR6 ;  /* 0x0001100605ff75b2 */ /* 0x0003220008000100 */
[----:B------:R1:W1:Y:S01]  /*05f0*/  SYNCS.EXCH.64 URZ, [UR5+0x8], UR6 ;  /* 0x0000080605ff75b2 */ /* 0x0002620008000100 */
        /* <DEDUP_REMOVED lines=65> */
[----:B---34-:R-:W-:Y:S01]  /*0a10*/  NOP ;  /* 0x0000000000007918 */ /* 0x018fe20000000000 */
.L_x_10:
[----:B-1----:R-:W-:Y:S05]  /*0a20*/  BSYNC.RECONVERGENT B0 ;  /* 0x0000000000007941 */ /* 0x002fea0003800200 */
.L_x_9:
[----:B------:R-:W1:Y:S01]  /*0a30*/  SHFL.IDX PT, R2, R169, RZ, 0x1f ;  /* 0x00001fffa9027589 */ /* 0x000e6200000e0000 */
[----:B------:R-:W-:Y:S01]  /*0a40*/  NOP ;  /* 0x0000000000007918 */ /* 0x000fe20000000000 */
[----:B-1----:R-:W-:-:S13]  /*0a50*/  ISETP.NE.AND P0, PT, R2, 0x1, PT ;  /* 0x000000010200780c */ /* 0x002fda0003f05270 */
[----:B------:R-:W-:Y:S05]  /*0a60*/  @P0 BRA `(.L_x_11) ;  /* 0x0000000000400947 */ /* 0x000fea0003800000 */
[----:B------:R-:W1:Y:S01]  /*0a70*/  S2UR UR6, SR_CgaCtaId ;  /* 0x00000000000679c3 */ /* 0x000e620000008800 */
[----:B------:R-:W-:Y:S01]  /*0a80*/  UMOV UR7, 0x400 ;  /* 0x0000040000077882 */ /* 0x000fe20000000000 */
[----:B------:R-:W-:Y:S01]  /*0a90*/  UMOV UR5, 0x20 ;  /* 0x0000002000057882 */ /* 0x000fe20000000000 */
[----:B------:R-:W-:Y:S01]  /*0aa0*/  UMOV UR4, 0x80 ;  /* 0x0000008000047882 */ /* 0x000fe20000000000 */
[----:B------:R-:W-:-:S04]  /*0ab0*/  UIADD3 UR10, UPT, UPT, -UR5, 0x100000, URZ ;  /* 0x00100000050a7890 */ /* 0x000fc8000fffe1ff */
[----:B------:R-:W-:Y:S02]  /*0ac0*/  USHF.L.U32 UR11, UR10, 0xb, URZ ;  /* 0x0000000b0a0b7899 */ /* 0x000fe400080006ff */
[----:B------:R-:W-:Y:S02]  /*0ad0*/  USHF.L.U32 UR10, UR10, 0x1, URZ ;  /* 0x000000010a0a7899 */ /* 0x000fe400080006ff */
[----:B------:R-:W-:-:S04]  /*0ae0*/  UIADD3 UR4, UPT, UPT, -UR4, 0x100000, URZ ;  /* 0x0010000004047890 */ /* 0x000fc8000fffe1ff */
[----:B------:R-:W-:Y:S02]  /*0af0*/  USHF.L.U32 UR5, UR4, 0xb, URZ ;  /* 0x0000000b04057899 */ /* 0x000fe400080006ff */
[----:B------:R-:W-:Y:S01]  /*0b00*/  USHF.L.U32 UR4, UR4, 0x1, URZ ;  /* 0x0000000104047899 */ /* 0x000fe200080006ff */
[----:B------:R-:W-:Y:S01]  /*0b10*/  ELECT P0, URZ, PT ;  /* 0x0000000000ff782f */ /* 0x000fe20003800000 */
[----:B-1----:R-:W-:Y:S01]  /*0b20*/  ULEA UR6, UR6, UR7, 0x18 ;  /* 0x0000000706067291 */ /* 0x002fe2000f8ec0ff */
[----:B------:R-:W1:Y:S11]  /*0b30*/  FENCE.VIEW.ASYNC.S ;  /* 0x00000000000073c6 */ /* 0x000e760000000000 */
[----:B-1----:R1:W3:Y:S01]  /*0b40*/  SYNCS.EXCH.64 URZ, [UR6+0x220], UR10 ;  /* 0x0002200a06ff75b2 */ /* 0x0022e20008000100 */
[----:B------:R1:W4:Y:S01]  /*0b50*/  SYNCS.EXCH.64 URZ, [UR6+0x228], UR4 ;  /* 0x0002280406ff75b2 */ /* 0x0003220008000100 */
[----:B------:R-:W-:Y:S01]  /*0b60*/  NOP ;  /* 0x0000000000007918 */ /* 0x000fe20000000000 */
.L_x_11:
[----:B------:R-:W2:Y:S01]  /*0b70*/  SHFL.IDX PT, R2, R169, RZ, 0x1f ;  /* 0x00001fffa9027589 */ /* 0x000ea200000e0000 */
[----:B------:R-:W-:Y:S01]  /*0b80*/  NOP ;  /* 0x0000000000007918 */ /* 0x000fe20000000000 */
[----:B--2---:R-:W-:-:S13]  /*0b90*/  ISETP.NE.AND P0, PT, R2, 0x3, PT ;  /* 0x000000030200780c */ /* 0x004fda0003f05270 */
[----:B------:R-:W-:Y:S05]  /*0ba0*/  @P0 BRA `(.L_x_12) ;  /* 0x0000000000300947 */ /* 0x000fea0003800000 */
[----:B-1----:R-:W1:Y:S01]  /*0bb0*/  S2UR UR5, SR_CgaCtaId ;  /* 0x00000000000579c3 */ /* 0x002e620000008800 */
[----:B------:R-:W-:Y:S01]  /*0bc0*/  UMOV UR6, 0x400 ;  /* 0x0000040000067882 */ /* 0x000fe20000000000 */
[----:B------:R-:W-:Y:S01]  /*0bd0*/  UMOV UR4, 0x20 ;  /* 0x0000002000047882 */ /* 0x000fe20000000000 */
[----:B------:R-:W-:Y:S01]  /*0be0*/  ELECT P0, URZ, PT ;  /* 0x0000000000ff782f */ /* 0x000fe20003800000 */
[----:B-1----:R-:W-:Y:S02]  /*0bf0*/  ULEA UR5, UR5, UR6, 0x18 ;  /* 0x0000000605057291 */ /* 0x002fe4000f8ec0ff */
[----:B------:R-:W-:-:S04]  /*0c00*/  UIADD3 UR6, UPT, UPT, -UR4, 0x100000, URZ ;  /* 0x0010000004067890 */ /* 0x000fc8000fffe1ff */
[----:B------:R-:W-:Y:S02]  /*0c10*/  USHF.L.U32 UR7, UR6, 0xb, URZ ;  /* 0x0000000b06077899 */ /* 0x000fe400080006ff */
[----:B------:R-:W-:Y:S01]  /*0c20*/  USHF.L.U32 UR6, UR6, 0x1, URZ ;  /* 0x0000000106067899 */ /* 0x000fe200080006ff */
[----:B------:R-:W1:Y:S11]  /*0c30*/  FENCE.VIEW.ASYNC.S ;  /* 0x00000000000073c6 */ /* 0x000e760000000000 */
[----:B-1----:R2:W1:Y:S01]  /*0c40*/  SYNCS.EXCH.64 URZ, [UR5+0x230], UR6 ;  /* 0x0002300605ff75b2 */ /* 0x0024620008000100 */
[----:B------:R2:W1:Y:S02]  /*0c50*/  SYNCS.EXCH.64 URZ, [UR5+0x238], UR6 ;  /* 0x0002380605ff75b2 */ /* 0x0004640008000100 */
[----:B--2---:R-:W-:Y:S01]  /*0c60*/  NOP ;  /* 0x0000000000007918 */ /* 0x004fe20000000000 */
.L_x_12:
[----:B------:R-:W2:Y:S01]  /*0c70*/  SHFL.IDX PT, R2, R169, RZ, 0x1f ;  /* 0x00001fffa9027589 */ /* 0x000ea200000e0000 */
[----:B------:R-:W-:Y:S01]  /*0c80*/  NOP ;  /* 0x0000000000007918 */ /* 0x000fe20000000000 */
[----:B--2---:R-:W-:-:S13]  /*0c90*/  ISETP.NE.AND P0, PT, R2, 0x4, PT ;  /* 0x000000040200780c */ /* 0x004fda0003f05270 */
[----:B------:R-:W-:Y:S05]  /*0ca0*/  @P0 BRA `(.L_x_13) ;  /* 0x00000000004c0947 */ /* 0x000fea0003800000 */
[----:B-1----:R-:W1:Y:S01]  /*0cb0*/  S2UR UR5, SR_CgaCtaId ;  /* 0x00000000000579c3 */ /* 0x002e620000008800 */
[----:B------:R-:W-:Y:S01]  /*0cc0*/  UMOV UR7, 0x100 ;  /* 0x0000010000077882 */ /* 0x000fe20000000000 */
[----:B------:R-:W-:Y:S01]  /*0cd0*/  UMOV UR6, 0x400 ;  /* 0x0000040000067882 */ /* 0x000fe20000000000 */
[----:B------:R-:W-:Y:S01]  /*0ce0*/  USEL UR7, UR7, 0xe0, UP2 ;  /* 0x000000e007077887 */ /* 0x000fe20009000000 */
[----:B------:R-:W-:Y:S01]  /*0cf0*/  UMOV UR4, 0x1 ;  /* 0x0000000100047882 */ /* 0x000fe20000000000 */
[----:B------:R-:W-:Y:S01]  /*0d00*/  ELECT P0, URZ, PT ;  /* 0x0000000000ff782f */ /* 0x000fe20003800000 */
[----:B------:R-:W-:-:S04]  /*0d10*/  UIADD3 UR10, UPT, UPT, -UR4, 0x100000, URZ ;  /* 0x00100000040a7890 */ /* 0x000fc8000fffe1ff */
[----:B------:R-:W-:Y:S02]  /*0d20*/  USHF.L.U32 UR11, UR10, 0xb, URZ ;  /* 0x0000000b0a0b7899 */ /* 0x000fe400080006ff */
[----:B------:R-:W-:Y:S02]  /*0d30*/  USHF.L.U32 UR10, UR10, 0x1, URZ ;  /* 0x000000010a0a7899 */ /* 0x000fe400080006ff */
[----:B-1----:R-:W-:Y:S02]  /*0d40*/  ULEA UR5, UR5, UR6, 0x18 ;  /* 0x0000000605057291 */ /* 0x002fe4000f8ec0ff */
[----:B------:R-:W-:-:S04]  /*0d50*/  UIADD3 UR6, UPT, UPT, -UR7, 0x100000, URZ ;  /* 0x0010000007067890 */ /* 0x000fc8000fffe1ff */
[----:B------:R-:W-:Y:S02]  /*0d60*/  USHF.L.U32 UR7, UR6, 0xb, URZ ;  /* 0x0000000b06077899 */ /* 0x000fe400080006ff */
[----:B------:R-:W-:Y:S01]  /*0d70*/  USHF.L.U32 UR6, UR6, 0x1, URZ ;  /* 0x0000000106067899 */ /* 0x000fe200080006ff */
[----:B------:R-:W1:Y:S03]  /*0d80*/  FENCE.VIEW.ASYNC.S ;  /* 0x00000000000073c6 */ /* 0x000e660000000000 */
[----:B-1----:R2:W1:Y:S08]  /*0d90*/  SYNCS.EXCH.64 URZ, [UR5+0x240], UR10 ;  /* 0x0002400a05ff75b2 */ /* 0x0024700008000100 */
[----:B------:R2:W1:Y:S01]  /*0da0*/  SYNCS.EXCH.64 URZ, [UR5+0x250], UR6 ;  /* 0x0002500605ff75b2 */ /* 0x0004620008000100 */
[----:B------:R2:W1:Y:S01]  /*0db0*/  SYNCS.EXCH.64 URZ, [UR5+0x248], UR10 ;  /* 0x0002480a05ff75b2 */ /* 0x0004620008000100 */
[----:B------:R2:W1:Y:S02]  /*0dc0*/  SYNCS.EXCH.64 URZ, [UR5+0x258], UR6 ;  /* 0x0002580605ff75b2 */ /* 0x0004640008000100 */
[----:B--2---:R-:W-:Y:S01]  /*0dd0*/  NOP ;  /* 0x0000000000007918 */ /* 0x004fe20000000000 */
.L_x_13:
[----:B------:R-:W2:Y:S01]  /*0de0*/  SHFL.IDX PT, R2, R169, RZ, 0x1f ;  /* 0x00001fffa9027589 */ /* 0x000ea200000e0000 */
[----:B------:R-:W-:Y:S01]  /*0df0*/  NOP ;  /* 0x0000000000007918 */ /* 0x000fe20000000000 */
[----:B--2---:R-:W-:-:S13]  /*0e00*/  ISETP.NE.AND P0, PT, R2, 0x5, PT ;  /* 0x000000050200780c */ /* 0x004fda0003f05270 */
[----:B------:R-:W-:Y:S05]  /*0e10*/  @P0 BRA `(.L_x_14) ;  /* 0x0000000000580947 */ /* 0x000fea0003800000 */
[----:B-1----:R-:W1:Y:S01]  /*0e20*/  S2UR UR6, SR_CgaCtaId ;  /* 0x00000000000679c3 */ /* 0x002e620000008800 */
        /* <DEDUP_REMOVED lines=12> */
[----:B-1----:R2:W1:Y:S01]  /*0ef0*/  SYNCS.EXCH.64 URZ, [UR6+0x260], UR10 ;  /* 0x0002600a06ff75b2 */ /* 0x0024620008000100 */
[----:B------:R2:W1:Y:S01]  /*0f00*/  SYNCS.EXCH.64 URZ, [UR6+0x280], UR4 ;  /* 0x0002800406ff75b2 */ /* 0x0004620008000100 */
[----:B------:R2:W1:Y:S01]  /*0f10*/  SYNCS.EXCH.64 URZ, [UR6+0x268], UR10 ;  /* 0x0002680a06ff75b2 */ /* 0x0004620008000100 */
[----:B------:R2:W1:Y:S01]  /*0f20*/  SYNCS.EXCH.64 URZ, [UR6+0x288], UR4 ;  /* 0x0002880406ff75b2 */ /* 0x0004620008000100 */
[----:B------:R2:W1:Y:S01]  /*0f30*/  SYNCS.EXCH.64 URZ, [UR6+0x270], UR10 ;  /* 0x0002700a06ff75b2 */ /* 0x0004620008000100 */
[----:B------:R2:W1:Y:S01]  /*0f40*/  SYNCS.EXCH.64 URZ, [UR6+0x290], UR4 ;  /* 0x0002900406ff75b2 */ /* 0x0004620008000100 */
[----:B------:R2:W1:Y:S01]  /*0f50*/  SYNCS.EXCH.64 URZ, [UR6+0x278], UR10 ;  /* 0x0002780a06ff75b2 */ /* 0x0004620008000100 */
[----:B------:R2:W1:Y:S02]  /*0f60*/  SYNCS.EXCH.64 URZ, [UR6+0x298], UR4 ;  /* 0x0002980406ff75b2 */ /* 0x0004640008000100 */
[----:B--2---:R-:W-:Y:S01]  /*0f70*/  NOP ;  /* 0x0000000000007918 */ /* 0x004fe20000000000 */
.L_x_14:
        /* <DEDUP_REMOVED lines=14> */
[----:B------:R2:W1:Y:S01]  /*1060*/  SYNCS.EXCH.64 URZ, [UR5+0x2b0], UR6 ;  /* 0x0002b00605ff75b2 */ /* 0x0004620008000100 */
[----:B------:R2:W1:Y:S01]  /*1070*/  SYNCS.EXCH.64 URZ, [UR5+0x2a8], UR6 ;  /* 0x0002a80605ff75b2 */ /* 0x0004620008000100 */
[----:B------:R2:W1:Y:S02]  /*1080*/  SYNCS.EXCH.64 URZ, [UR5+0x2b8], UR6 ;  /* 0x0002b80605ff75b2 */ /* 0x0004640008000100 */
[----:B--2---:R-:W-:Y:S01]  /*1090*/  NOP ;  /* 0x0000000000007918 */ /* 0x004fe20000000000 */
.L_x_15:
[----:B-1----:R-:W1:Y:S01]  /*10a0*/  S2UR UR5, SR_CTAID.X ;  /* 0x00000000000579c3 */ /* 0x002e620000002500 */
[----:B------:R-:W-:-:S05]  /*10b0*/  CS2R.32 R165, SR_CgaSize ;  /* 0x0000000000a57805 */ /* 0x000fca0000008a00 */
[----:B------:R-:W-:-:S05]  /*10c0*/  IMAD R165, R165, -0xa0, RZ ;  /* 0xffffff60a5a57824 */ /* 0x000fca00078e02ff */
[----:B------:R-:W-:-:S14]  /*10d0*/  R2UR UR7, R165 ;  /* 0x00000000a50772ca */ /* 0x000fdc00000e0000 */
[----:B------:R-:W2:Y:S01]  /*10e0*/  LDCU UR7, c[0x0][UR7+0x2b0] ;  /* 0x00005600070777ac */ /* 0x000ea20008000800 */
[----:B------:R-:W-:Y:S01]  /*10f0*/  NOP ;  /* 0x0000000000007918 */ /* 0x000fe20000000000 */
[----:B------:R-:W-:-:S05]  /*1100*/  CS2R.32 R165, SR_CgaSize ;  /* 0x0000000000a57805 */ /* 0x000fca0000008a00 */
[----:B------:R-:W-:-:S05]  /*1110*/  IMAD R165, R165, -0xa0, RZ ;  /* 0xffffff60a5a57824 */ /* 0x000fca00078e02ff */
[----:B------:R-:W-:-:S14]  /*1120*/  R2UR UR6, R165 ;  /* 0x00000000a50672ca */ /* 0x000fdc00000e0000 */
[----:B------:R-:W3:Y:S01]  /*1130*/  LDCU UR6, c[0x0][UR6+0x2b4] ;  /* 0x00005680060677ac */ /* 0x000ee20008000800 */
[----:B------:R-:W4:Y:S08]  /*1140*/  S2UR UR4, SR_CTAID.Y ;  /* 0x00000000000479c3 */ /* 0x000f300000002600 */
[----:B------:R-:W3:Y:S01]  /*1150*/  LDC R9, c[0x0][0xb24] ;  /* 0x0002c900ff097b82 */ /* 0x000ee20000000800 */
[----:B-1----:R-:W-:-:S02]  /*1160*/  I2FP.F32.U32 R5, UR5 ;  /* 0x0000000500057c45 */ /* 0x002fc40008201000 */
[----:B------:R-:W-:-:S05]  /*1170*/  CS2R.32 R3, SR_CgaSize ;  /* 0x0000000000037805 */ /* 0x000fca0000008a00 */
[----:B------:R-:W-:-:S06]  /*1180*/  IMAD R3, R3, -0xa0, RZ ;  /* 0xffffff6003037824 */ /* 0x000fcc00078e02ff */
[----:B------:R-:W1:Y:S01]  /*1190*/  LDC R3, c[0x0][R3+0x2a0] ;  /* 0x0000a80003037b82 */ /* 0x000e620000000800 */
[----:B------:R-:W-:Y:S01]  /*11a0*/  MOV R165, UR5 ;  /* 0x0000000500a57c02 */ /* 0x000fe20008000f00 */
[----:B--2---:R-:W-:Y:S01]  /*11b0*/  FMUL R5, R5, UR7 ;  /* 0x0000000705057c20 */ /* 0x004fe20008400000 */
[----:B----4-:R-:W-:Y:S02]  /*11c0*/  I2FP.F32.U32 R4, UR4 ;  /* 0x0000000400047c45 */ /* 0x010fe40008201000 */
[----:B------:R-:W-:-:S05]  /*11d0*/  CS2R.32 R2, SR_CgaSize ;  /* 0x0000000000027805 */ /* 0x000fca0000008a00 */
[----:B------:R-:W-:-:S06]  /*11e0*/  IMAD R2, R2, -0xa0, RZ ;  /* 0xffffff6002027824 */ /* 0x000fcc00078e02ff */
[----:B------:R-:W2:Y:S01]  /*11f0*/  LDC R2, c[0x0][R2+0x2a4] ;  /* 0x0000a90002027b82 */ /* 0x000ea20000000800 */
[----:B------:R-:W4:Y:S01]  /*1200*/  F2I.U32.TRUNC.NTZ R154, R5 ;  /* 0x00000005009a7305 */ /* 0x000f22000020f000 */
[----:B------:R-:W-:Y:S01]  /*1210*/  MOV R155, UR4 ;  /* 0x00000004009b7c02 */ /* 0x000fe20008000f00 */
[----:B---3--:R-:W-:-:S05]  /*1220*/  FMUL R4, R4, UR6 ;  /* 0x0000000604047c20 */ /* 0x008fca0008400000 */
[----:B------:R-:W-:Y:S01]  /*1230*/  BAR.SYNC.DEFER_BLOCKING 0x0 ;  /* 0x0000000000007b1d */ /* 0x000fe20000010000 */
[----:B------:R-:W-:-:S05]  /*1240*/  ISETP.GE.AND P0, PT, R9, 0x1, PT ;  /* 0x000000010900780c */ /* 0x000fca0003f06270 */
[----:B------:R-:W3:Y:S02]  /*1250*/  F2I.U32.TRUNC.NTZ R143, R4 ;  /* 0x00000004008f7305 */ /* 0x000ee4000020f000 */
[----:B------:R-:W2:Y:S01]  /*1260*/  S2UR UR36, SR_CTAID.Z ;  /* 0x00000000002479c3 */ /* 0x000ea20000002700 */
[----:B----4-:R-:W-:-:S05]  /*1270*/  IADD3 R154, PT, PT, -R154, RZ, RZ ;  /* 0x000000ff9a9a7210 */ /* 0x010fca0007ffe1ff */
[----:B-1----:R-:W-:Y:S01]  /*1280*/  IMAD R154, R3, R154, UR5 ;  /* 0x00000005039a7e24 */ /* 0x002fe2000f8e029a */
[----:B---3--:R-:W-:-:S05]  /*1290*/  IADD3 R143, PT, PT, -R143, RZ, RZ ;  /* 0x000000ff8f8f7210 */ /* 0x008fca0007ffe1ff */
[----:B--2---:R-:W-:Y:S01]  /*12a0*/  IMAD R143, R2, R143, UR4 ;  /* 0x00000004028f7e24 */ /* 0x004fe2000f8e028f */
[----:B------:R-:W-:Y:S06]  /*12b0*/  @!P0 BRA `(.L_x_16) ;  /* 0x0000000000b88947 */ /* 0x000fec0003800000 */
[----:B------:R-:W1:Y:S01]  /*12c0*/  LDC.64 R4, c[0x0][0xb18] ;  /* 0x0002c600ff047b82 */ /* 0x000e620000000a00 */
[----:B------:R-:W-:-:S07]  /*12d0*/  ISETP.NE.AND P0, PT, R9, 0x1, PT ;  /* 0x000000010900780c */ /* 0x000fce0003f05270 */
[----:B------:R-:W2:Y:S08]  /*12e0*/  LDC R10, c[0x0][0xb0c] ;  /* 0x0002c300ff0a7b82 */ /* 0x000eb00000000800 */
[----:B------:R-:W3:Y:S08]  /*12f0*/  LDC R11, c[0x0][0x370] ;  /* 0x0000dc00ff0b7b82 */ /* 0x000ef00000000800 */
[----:B------:R-:W4:Y:S01]  /*1300*/  LDC R12, c[0x0][0x374] ;  /* 0x0000dd00ff0c7b82 */ /* 0x000f220000000800 */
[----:B-1----:R-:W-:-:S07]  /*1310*/  ISETP.NE.AND P1, PT, R4, 0x1, PT ;  /* 0x000000010400780c */ /* 0x002fce0003f25270 */
[----:B------:R-:W3:Y:S01]  /*1320*/  LDC.64 R6, c[0x0][0xb10] ;  /* 0x0002c400ff067b82 */ /* 0x000ee20000000a00 */
[----:B--2---:R-:W-:-:S07]  /*1330*/  ISETP.NE.AND P2, PT, R10, 0x1, PT ;  /* 0x000000010a00780c */ /* 0x004fce0003f45270 */
[----:B------:R-:W1:Y:S08]  /*1340*/  LDC R8, c[0x0][0xb20] ;  /* 0x0002c800ff087b82 */ /* 0x000e700000000800 */
[----:B------:R-:W2:Y:S01]  /*1350*/  LDC.64 R2, c[0x0][0xb28] ;  /* 0x0002ca00ff027b82 */ /* 0x000ea20000000a00 */
[----:B----4-:R-:W-:-:S04]  /*1360*/  IMAD.HI.U32 R13, R12, R5, RZ ;  /* 0x000000050c0d7227 */ /* 0x010fc800078e00ff */
[----:B------:R-:W-:-:S04]  /*1370*/  IMAD.HI.U32 R5, R155, R5, RZ ;  /* 0x000000059b057227 */ /* 0x000fc800078e00ff */
[----:B---3--:R-:W-:-:S04]  /*1380*/  IMAD.HI.U32 R14, R11, R6, RZ ;  /* 0x000000060b0e7227 */ /* 0x008fc800078e00ff */
[----:B------:R-:W-:Y:S01]  /*1390*/  IMAD.HI.U32 R16, R165, R6, RZ ;  /* 0x00000006a5107227 */ /* 0x000fe200078e00ff */
[-C--:B------:R-:W-:Y:S02]  /*13a0*/  @P2 SHF.R.U32.HI R11, RZ, R7.reuse, R14 ;  /* 0x00000007ff0b2219 */ /* 0x080fe4000001160e */
[-C--:B-1----:R-:W-:Y:S02]  /*13b0*/  @P1 SHF.R.U32.HI R12, RZ, R8.reuse, R13 ;  /* 0x00000008ff0c1219 */ /* 0x082fe4000001160d */
[----:B------:R-:W-:Y:S02]  /*13c0*/  SHF.R.U32.HI R8, RZ, R8, R5 ;  /* 0x00000008ff087219 */ /* 0x000fe40000011605 */
[----:B------:R-:W-:Y:S02]  /*13d0*/  SHF.R.U32.HI R16, RZ, R7, R16 ;  /* 0x00000007ff107219 */ /* 0x000fe40000011610 */
[----:B------:R-:W-:Y:S01]  /*13e0*/  SEL R5, R155, R8, !P1 ;  /* 0x000000089b057207 */ /* 0x000fe20004800000 */
[----:B--2---:R-:W-:Y:S01]  /*13f0*/  IMAD.HI.U32 R14, R12, R2, RZ ;  /* 0x000000020c0e7227 */ /* 0x004fe200078e00ff */
[----:B------:R-:W-:-:S03]  /*1400*/  SEL R7, R165, R16, !P2 ;  /* 0x00000010a5077207 */ /* 0x000fc60005000000 */
[----:B------:R-:W-:Y:S01]  /*1410*/  IMAD.HI.U32 R6, R11, R2, RZ ;  /* 0x000000020b067227 */ /* 0x000fe200078e00ff */
[----:B------:R-:W-:-:S04]  /*1420*/  @P0 SHF.R.U32.HI R12, RZ, R3, R14 ;  /* 0x00000003ff0c0219 */ /* 0x000fc8000001160e */
[----:B------:R-:W-:Y:S01]  /*1430*/  @P0 SHF.R.U32.HI R11, RZ, R3, R6 ;  /* 0x00000003ff0b0219 */ /* 0x000fe20000011606 */
[----:B------:R-:W-:-:S04]  /*1440*/  IMAD R12, R12, R9, RZ ;  /* 0x000000090c0c7224 */ /* 0x000fc800078e02ff */
[----:B------:R-:W-:Y:S01]  /*1450*/  IMAD R6, R11, R9, RZ ;  /* 0x000000090b067224 */ /* 0x000fe200078e02ff */
[----:B------:R-:W-:-:S04]  /*1460*/  ISETP.GE.AND P1, PT, R5, R12, PT ;  /* 0x0000000c0500720c */ /* 0x000fc80003f26270 */
[----:B------:R-:W-:Y:S01]  /*1470*/  ISETP.GE.OR P1, PT, R7, R6, P1 ;  /* 0x000000060700720c */ /* 0x000fe20000f26670 */
[----:B------:R-:W-:-:S05]  /*1480*/  IMAD.HI.U32 R6, R5, R2, RZ ;  /* 0x0000000205067227 */ /* 0x000fca00078e00ff */
[----:B------:R-:W-:-:S04]  /*1490*/  SHF.R.U32.HI R6, RZ, R3, R6 ;  /* 0x00000003ff067219 */ /* 0x000fc80000011606 */
[----:B------:R-:W-:-:S03]  /*14a0*/  SEL R6, R5, R6, !P0 ;  /* 0x0000000605067207 */ /* 0x000fc60004000000 */
[----:B------:R-:W-:Y:S01]  /*14b0*/  @!P1 IMAD.HI.U32 R8, R7, R2, RZ ;  /* 0x0000000207089227 */ /* 0x000fe200078e00ff */
[----:B------:R-:W-:-:S04]  /*14c0*/  IADD3 R2, PT, PT, -R6, RZ, RZ ;  /* 0x000000ff06027210 */ /* 0x000fc80007ffe1ff */
[----:B------:R-:W-:Y:S01]  /*14d0*/  @!P1 SHF.R.U32.HI R8, RZ, R3, R8 ;  /* 0x00000003ff089219 */ /* 0x000fe20000011608 */
[----:B------:R-:W-:-:S03]  /*14e0*/  IMAD R2, R9, R2, R5 ;  /* 0x0000000209027224 */ /* 0x000fc600078e0205 */
[----:B------:R-:W-:Y:S02]  /*14f0*/  @!P1 SEL R3, R7, R8, !P0 ;  /* 0x0000000807039207 */ /* 0x000fe40004000000 */
[----:B------:R-:W-:-:S03]  /*1500*/  IADD3 R8, PT, PT, -R5, RZ, RZ ;  /* 0x000000ff05087210 */ /* 0x000fc60007ffe1ff */
[--C-:B------:R-:W-:Y:S02]  /*1510*/  @!P1 IMAD.IADD R6, R6, 0x1, -R3.reuse ;  /* 0x0000000106069824 */ /* 0x100fe400078e0a03 */
[----:B------:R-:W-:Y:S01]  /*1520*/  @!P1 IMAD R3, R2, R11, R3 ;  /* 0x0000000b02039224 */ /* 0x000fe200078e0203 */
[----:B------:R-:W-:Y:S01]  /*1530*/  IADD3 R2, PT, PT, -R7, RZ, RZ ;  /* 0x000000ff07027210 */ /* 0x000fe20007ffe1ff */
[----:B------:R-:W-:Y:S02]  /*1540*/  @!P1 IMAD R5, R6, R9, R7 ;  /* 0x0000000906059224 */ /* 0x000fe400078e0207 */
[----:B------:R-:W-:Y:S02]  /*1550*/  IMAD R8, R4, R8, R155 ;  /* 0x0000000804087224 */ /* 0x000fe400078e029b */
[----:B------:R-:W-:Y:S02]  /*1560*/  @!P1 IMAD.MOV.U32 R7, RZ, RZ, R3 ;  /* 0x000000ffff079224 */ /* 0x000fe400078e0003 */
[----:B------:R-:W-:-:S02]  /*1570*/  IMAD R2, R10, R2, R165 ;  /* 0x000000020a027224 */ /* 0x000fc400078e02a5 */
[----:B------:R-:W-:Y:S02]  /*1580*/  IMAD R155, R5, R4, R8 ;  /* 0x00000004059b7224 */ /* 0x000fe400078e0208 */
[----:B------:R-:W-:Y:S02]  /*1590*/  IMAD R165, R7, R10, R2 ;  /* 0x0000000a07a57224 */ /* 0x000fe400078e0202 */
.L_x_16:
[----:B------:R-:W1:Y:S01]  /*15a0*/  LDCU UR4, c[0x0][0xb30] ;  /* 0x00016600ff0477ac */ /* 0x000e620008000800 */
[----:B------:R-:W2:Y:S08]  /*15b0*/  S2UR UR37, SR_CgaCtaId ;  /* 0x00000000002579c3 */ /* 0x000eb00000008800 */
[----:B------:R-:W3:Y:S01]  /*15c0*/  LDC R72, c[0x0][0xb24] ;  /* 0x0002c900ff487b82 */ /* 0x000ee20000000800 */
[----:B-1----:R-:W-:-:S09]  /*15d0*/  UISETP.NE.AND UP1, UPT, UR4, 0x1, UPT ;  /* 0x000000010400788c */ /* 0x002fd2000bf25270 */
[----:B--2---:R-:W-:Y:S05]  /*15e0*/  BRA.U UP1, `(.L_x_17) ;  /* 0x0000000101407547 */ /* 0x004fea000b800000 */
[----:B------:R-:W1:Y:S08]  /*15f0*/  LDC.64 R4, c[0x0][0xb10] ;  /* 0x0002c400ff047b82 */ /* 0x000e700000000a00 */
[----:B------:R-:W2:Y:S08]  /*1600*/  LDC.64 R2, c[0x0][0xb18] ;  /* 0x0002c600ff027b82 */ /* 0x000eb00000000a00 */
[----:B------:R-:W4:Y:S08]  /*1610*/  LDC R6, c[0x0][0xb20] ;  /* 0x0002c800ff067b82 */ /* 0x000f300000000800 */
[----:B------:R-:W3:Y:S01]  /*1620*/  LDC R8, c[0x0][0xb0c] ;  /* 0x0002c300ff087b82 */ /* 0x000ee20000000800 */
[----:B-1----:R-:W-:-:S05]  /*1630*/  IMAD.HI.U32 R4, R165, R4, RZ ;  /* 0x00000004a5047227 */ /* 0x002fca00078e00ff */
[----:B------:R-:W-:Y:S01]  /*1640*/  SHF.R.U32.HI R4, RZ, R5, R4 ;  /* 0x00000005ff047219 */ /* 0x000fe20000011604 */
[----:B--2---:R-:W-:Y:S01]  /*1650*/  IMAD.HI.U32 R3, R155, R3, RZ ;  /* 0x000000039b037227 */ /* 0x004fe200078e00ff */
[----:B------:R-:W-:-:S04]  /*1660*/  ISETP.NE.AND P0, PT, R2, 0x1, PT ;  /* 0x000000010200780c */ /* 0x000fc80003f05270 */
[----:B----4-:R-:W-:-:S04]  /*1670*/  SHF.R.U32.HI R6, RZ, R6, R3 ;  /* 0x00000006ff067219 */ /* 0x010fc80000011603 */
[----:B------:R-:W-:Y:S02]  /*1680*/  SEL R3, R155, R6, !P0 ;  /* 0x000000069b037207 */ /* 0x000fe40004000000 */
[----:B---3--:R-:W-:-:S04]  /*1690*/  ISETP.NE.AND P1, PT, R8, 0x1, PT ;  /* 0x000000010800780c */ /* 0x008fc80003f25270 */
[----:B------:R-:W-:-:S05]  /*16a0*/  SEL R4, R165, R4, !P1 ;  /* 0x00000004a5047207 */ /* 0x000fca0004800000 */
[----:B------:R-:W-:Y:S02]  /*16b0*/  IMAD.IADD R5, R3, 0x1, -R4 ;  /* 0x0000000103057824 */ /* 0x000fe400078e0a04 */
[----:B------:R-:W-:Y:S02]  /*16c0*/  IMAD.IADD R3, R4, 0x1, -R3 ;  /* 0x0000000104037824 */ /* 0x000fe400078e0a03 */
[----:B------:R-:W-:Y:S02]  /*16d0*/  IMAD R165, R5, R8, R165 ;  /* 0x0000000805a57224 */ /* 0x000fe400078e02a5 */
[----:B------:R-:W-:-:S07]  /*16e0*/  IMAD R155, R3, R2, R155 ;  /* 0x00000002039b7224 */ /* 0x000fce00078e029b */
.L_x_17:
[----:B------:R-:W-:Y:S01]  /*16f0*/  BAR.SYNC.DEFER_BLOCKING 0x0 ;  /* 0x0000000000007b1d */ /* 0x000fe20000010000 */
[----:B------:R-:W-:Y:S01]  /*1700*/  UISETP.NE.AND UP1, UPT, UR8, 0x2, UPT ;  /* 0x000000020800788c */ /* 0x000fe2000bf25270 */
[----:B------:R-:W-:Y:S02]  /*1710*/  ISETP.NE.OR P5, PT, R0, 0x2, !P5 ;  /* 0x000000020000780c */ /* 0x000fe40006fa5670 */
[----:B------:R-:W-:-:S06]  /*1720*/  LOP3.LUT R2, R166, 0x1f, RZ, 0xc0, !PT ;  /* 0x0000001fa6027812 */ /* 0x000fcc00078ec0ff */
[----:B------:R-:W-:Y:S05]  /*1730*/  BRA.U UP1, `(.L_x_18) ;  /* 0x0000002101947547 */ /* 0x000fea000b800000 */
[----:B------:R-:W1:Y:S01]  /*1740*/  LDCU UR13, c[0x0][0x38c] ;  /* 0x00007180ff0d77ac */ /* 0x000e620008000800 */
[----:B------:R-:W2:Y:S01]  /*1750*/  LDC R9, c[0x0][0x370] ;  /* 0x0000dc00ff097b82 */ /* 0x000ea20000000800 */
[----:B------:R-:W-:Y:S01]  /*1760*/  PLOP3.LUT P1, PT, PT, PT, UP2, 0x80, 0x8 ;  /* 0x000000000008781c */ /* 0x000fe20003f2f028 */
[----:B------:R-:W-:Y:S01]  /*1770*/  IMAD.MOV.U32 R15, RZ, RZ, 0x1 ;  /* 0x00000001ff0f7424 */ /* 0x000fe200078e00ff */
[----:B------:R-:W-:Y:S01]  /*1780*/  ISETP.EQ.OR P4, PT, R2, RZ, P5 ;  /* 0x000000ff0200720c */ /* 0x000fe20002f82670 */
[----:B------:R-:W-:Y:S01]  /*1790*/  IMAD.MOV.U32 R14, RZ, RZ, RZ ;  /* 0x000000ffff0e7224 */ /* 0x000fe200078e00ff */
[----:B------:R-:W-:Y:S02]  /*17a0*/  PLOP3.LUT P1, PT, P1, PT, PT, 0x8, 0x80 ;  /* 0x000000000080781c */ /* 0x000fe40000f2e170 */
[----:B------:R-:W-:Y:S01]  /*17b0*/  CS2R R12, SRZ ;  /* 0x00000000000c7805 */ /* 0x000fe2000001ff00 */
[----:B------:R-:W-:Y:S01]  /*17c0*/  IMAD.MOV.U32 R10, RZ, RZ, 0x1 ;  /* 0x00000001ff0a7424 */ /* 0x000fe200078e00ff */
[----:B------:R-:W4:Y:S01]  /*17d0*/  LDC R0, c[0x0][0x374] ;  /* 0x0000dd00ff007b82 */ /* 0x000f220000000800 */
[----:B------:R-:W2:Y:S01]  /*17e0*/  LDCU.64 UR22, c[0x0][0x348] ;  /* 0x00006900ff1677ac */ /* 0x000ea20008000a00 */
[----:B------:R-:W-:Y:S01]  /*17f0*/  UMOV UR6, URZ ;  /* 0x000000ff00067c82 */ /* 0x000fe20008000000 */
[----:B-1----:R-:W-:-:S04]  /*1800*/  UIADD3 UR5, UPT, UPT, UR13, 0x1f, URZ ;  /* 0x0000001f0d057890 */ /* 0x002fc8000fffe0ff */
[----:B------:R-:W-:-:S04]  /*1810*/  USHF.R.S32.HI UR4, URZ, 0x1f, UR5 ;  /* 0x0000001fff047899 */ /* 0x000fc80008011405 */
[----:B------:R-:W-:-:S04]  /*1820*/  ULEA.HI UR4, UR4, UR5, URZ, 0x5 ;  /* 0x0000000504047291 */ /* 0x000fc8000f8f28ff */
[----:B------:R-:W-:Y:S02]  /*1830*/  USHF.R.S32.HI UR15, URZ, 0x5, UR4 ;  /* 0x00000005ff0f7899 */ /* 0x000fe40008011404 */
[----:B------:R-:W-:Y:S02]  /*1840*/  UIADD3 UR4, UPT, UPT, UR13, -0x1, URZ ;  /* 0xffffffff0d047890 */ /* 0x000fe4000fffe0ff */
[----:B------:R-:W-:Y:S02]  /*1850*/  UISETP.LT.U32.AND UP0, UPT, UR15, 0x22, UPT ;  /* 0x000000220f00788c */ /* 0x000fe4000bf01070 */
[----:B------:R-:W-:Y:S02]  /*1860*/  UISETP.GE.U32.AND UP1, UPT, UR4, -0x3f, UPT ;  /* 0xffffffc10400788c */ /* 0x000fe4000bf26070 */
[----:B------:R-:W-:Y:S02]  /*1870*/  USEL UR14, UR15, 0x22, UP0 ;  /* 0x000000220f0e7887 */ /* 0x000fe40008000000 */
[----:B------:R-:W-:-:S02]  /*1880*/  UIADD3 UR13, UPT, UPT, UR13, 0x3e, URZ ;  /* 0x0000003e0d0d7890 */ /* 0x000fc4000fffe0ff */
[----:B------:R-:W-:Y:S02]  /*1890*/  UIADD3 UR5, UPT, UPT, UR14, -0x1, URZ ;  /* 0xffffffff0e057890 */ /* 0x000fe4000fffe0ff */
[----:B------:R-:W-:-:S03]  /*18a0*/  UIADD3 UR7, UPT, UPT, UR15, -UR14, URZ ;  /* 0x8000000e0f077290 */ /* 0x000fc6000fffe0ff */
[----:B------:R-:W-:-:S04]  /*18b0*/  @UP1 UIADD3 UR5, UPT, UPT, UR14, URZ, URZ ;  /* 0x000000ff0e051290 */ /* 0x000fc8000fffe0ff */
[----:B--2---:R-:W-:-:S12]  /*18c0*/  UIADD3 UR5, UPT, UPT, UR5, 0x1, URZ ;  /* 0x0000000105057890 */ /* 0x004fd8000fffe0ff */
.L_x_36:
[----:B------:R-:W-:Y:S01]  /*18d0*/  UISETP.NE.AND UP0, UPT, UR37, URZ, UPT ;  /* 0x000000ff2500728c */ /* 0x000fe2000bf05270 */
[----:B------:R-:W1:Y:S08]  /*18e0*/  S2UR UR37, SR_CgaCtaId ;  /* 0x00000000002579c3 */ /* 0x000e700000008800 */
[----:B------:R-:W-:Y:S05]  /*18f0*/  BRA.U UP0, `(.L_x_19) ;  /* 0x0000000100347547 */ /* 0x000fea000b800000 */
[----:B------:R-:W2:Y:S01]  /*1900*/  S2R R2, SR_CgaCtaId ;  /* 0x0000000000027919 */ /* 0x000ea20000008800 */
[----:B------:R-:W-:-:S04]  /*1910*/  MOV R3, 0x400 ;  /* 0x0000040000037802 */ /* 0x000fc80000000f00 */
[----:B--2---:R-:W-:Y:S02]  /*1920*/  LEA R3, R2, R3, 0x18 ;  /* 0x0000000302037211 */ /* 0x004fe400078ec0ff */
[----:B------:R-:W-:-:S03]  /*1930*/  SHF.L.U32 R2, R10, 0x1f, RZ ;  /* 0x0000001f0a027819 */ /* 0x000fc600000006ff */
[----:B------:R-:W-:-:S04]  /*1940*/  IMAD R3, R12, 0x8, R3 ;  /* 0x000000080c037824 */ /* 0x000fc800078e0203 */
[----:B------:R-:W2:Y:S02]  /*1950*/  SYNCS.PHASECHK.TRANS64.TRYWAIT P0, [R3+URZ+0x2b0], R2 ;  /* 0x0002b002030075a7 */ /* 0x000ea400080011ff */
[----:B--2---:R-:W-:Y:S05]  /*1960*/  @!P0 BRA `(.L_x_20) ;  /* 0x0000006000d48947 */ /* 0x004fea0003800000 */
.L_x_126:
[----:B------:R-:W-:Y:S01]  /*1970*/  VIADD R12, R12, 0x1 ;  /* 0x000000010c0c7836 */ /* 0x000fe20000000000 */
[----:B------:R2:W-:Y:S04]  /*1980*/  SYNCS.ARRIVE.TRANS64.A1T0 RZ, [R3+URZ+0x2a0], RZ ;  /* 0x0002a0ff03ff79a7 */ /* 0x0005e800081000ff */
[----:B------:R-:W-:-:S04]  /*1990*/  ISETP.NE.AND P0, PT, R12, 0x2, PT ;  /* 0x000000020c00780c */ /* 0x000fc80003f05270 */
[----:B------:R-:W-:Y:S02]  /*19a0*/  SEL R12, R12, RZ, P0 ;  /* 0x000000ff0c0c7207 */ /* 0x000fe40000000000 */
[----:B--2---:R-:W-:-:S04]  /*19b0*/  SEL R3, RZ, 0x1, P0 ;  /* 0x00000001ff037807 */ /* 0x004fc80000000000 */
[----:B------:R-:W-:-:S07]  /*19c0*/  LOP3.LUT R10, R10, R3, RZ, 0x3c, !PT ;  /* 0x000000030a0a7212 */ /* 0x000fce00078e3cff */
.L_x_19:
[----:B------:R-:W-:Y:S01]  /*19d0*/  UMOV UR4, 0x400 ;  /* 0x0000040000047882 */ /* 0x000fe20000000000 */
[----:B------:R-:W-:Y:S01]  /*19e0*/  SHF.L.U32 R2, R15, 0x1f, RZ ;  /* 0x0000001f0f027819 */ /* 0x000fe200000006ff */
[----:B-1----:R-:W-:Y:S01]  /*19f0*/  ULEA UR4, UR37, UR4, 0x18 ;  /* 0x0000000425047291 */ /* 0x002fe2000f8ec0ff */
[----:B------:R-:W-:Y:S01]  /*1a00*/  R2UR UR35, R165 ;  /* 0x00000000a52372ca */ /* 0x000fe200000e0000 */
[----:B------:R-:W-:Y:S01]  /*1a10*/  UISETP.GE.U32.AND UP0, UPT, UR13, 0x3f, UPT ;  /* 0x0000003f0d00788c */ /* 0x000fe2000bf06070 */
[----:B------:R-:W-:Y:S01]  /*1a20*/  R2UR UR11, R155 ;  /* 0x000000009b0b72ca */ /* 0x000fe200000e0000 */
[----:B------:R-:W-:Y:S01]  /*1a30*/  ULEA UR8, UR6, UR4, 0x3 ;  /* 0x0000000406087291 */ /* 0x000fe2000f8e18ff */
[----:B------:R-:W-:-:S08]  /*1a40*/  UMOV UR24, URZ ;  /* 0x000000ff00187c82 */ /* 0x000fd00008000000 */
[----:B------:R1:W2:Y:S01]  /*1a50*/  SYNCS.PHASECHK.TRANS64.TRYWAIT P0, [UR8+0x110], R2 ;  /* 0x00011002ff0075a7 */ /* 0x0002a20008001108 */
[----:B------:R-:W-:Y:S02]  /*1a60*/  USHF.L.U32 UR35, UR35, 0x7, URZ ;  /* 0x0000000723237899 */ /* 0x000fe400080006ff */
[----:B------:R-:W-:Y:S01]  /*1a70*/  USHF.L.U32 UR11, UR11, 0x6, URZ ;  /* 0x000000060b0b7899 */ /* 0x000fe200080006ff */
[----:B------:R-:W-:Y:S11]  /*1a80*/  BRA.U !UP0, `(.L_x_21) ;  /* 0x0000000108a87547 */ /* 0x000ff6000b800000 */
[----:B------:R-:W-:Y:S01]  /*1a90*/  UMOV UR16, URZ ;  /* 0x000000ff00107c82 */ /* 0x000fe20008000000 */
[----:B------:R-:W-:-:S05]  /*1aa0*/  UMOV UR17, UR6 ;  /* 0x0000000600117c82 */ /* 0x000fca0008000000 */
.L_x_26:
[----:B-1----:R-:W-:Y:S01]  /*1ab0*/  ULEA UR33, UR17, UR4, 0x3 ;  /* 0x0000000411217291 */ /* 0x002fe2000f8e18ff */
[----:B--2---:R-:W-:Y:S01]  /*1ac0*/  @!P5 MOV R3, 0x1800 ;  /* 0x000018000003d802 */ /* 0x004fe20000000f00 */
[----:B--2---:R-:W-:Y:S10]  /*1ad0*/  @P0 BRA `(.L_x_22) ;  /* 0x00000000000c0947 */ /* 0x004ff40003800000 */
[----:B------:R-:W-:-:S04]  /*1ae0*/  SHF.L.U32 R5, R15, 0x1f, RZ ;  /* 0x0000001f0f057819 */ /* 0x000fc800000006ff */
[----:B------:R-:W2:Y:S02]  /*1af0*/  SYNCS.PHASECHK.TRANS64.TRYWAIT P0, [UR33+0x110], R5 ;  /* 0x00011005ff0075a7 */ /* 0x000ea40008001121 */
[----:B--2---:R-:W-:Y:S05]  /*1b00*/  @!P0 BRA `(.L_x_23) ;  /* 0x0000006000808947 */ /* 0x004fea0003800000 */
.L_x_22:
[----:B------:R2:W-:Y:S01]  /*1b10*/  @!P5 SYNCS.ARRIVE.TRANS64 RZ, [UR33], R3 ;  /* 0x00000003ffffd9a7 */ /* 0x0005e20008000021 */
[----:B------:R-:W-:Y:S04]  /*1b20*/  BSSY.RECONVERGENT B0, `(.L_x_24) ;  /* 0x0000003000007945 */ /* 0x000fe80003800200 */
[----:B------:R-:W-:Y:S05]  /*1b30*/  @P4 BRA `(.L_x_25) ;  /* 0x0000000000044947 */ /* 0x000fea0003800000 */
[----:B------:R-:W-:Y:S05]  /*1b40*/  BPT.TRAP 0x1 ;  /* 0x000000040000795c */ /* 0x000fea0000300000 */
.L_x_25:
[----:B------:R-:W-:Y:S05]  /*1b50*/  BSYNC.RECONVERGENT B0 ;  /* 0x0000000000007941 */ /* 0x000fea0003800200 */
.L_x_24:
[----:B------:R-:W-:Y:S02]  /*1b60*/  UIADD3 UR6, UPT, UPT, UR17, 0x1, URZ ;  /* 0x0000000111067890 */ /* 0x000fe4000fffe0ff */
[----:B------:R-:W-:Y:S02]  /*1b70*/  ULEA UR32, UR17, UR4, 0xc ;  /* 0x0000000411207291 */ /* 0x000fe4000f8e60ff */
[----:B------:R-:W-:Y:S02]  /*1b80*/  UISETP.NE.AND UP0, UPT, UR6, 0x22, UPT ;  /* 0x000000220600788c */ /* 0x000fe4000bf05270 */
[----:B------:R-:W-:Y:S02]  /*1b90*/  UIADD3 UR26, UP1, UPT, UR22, 0x80, URZ ;  /* 0x00000080161a7890 */ /* 0x000fe4000ff3e0ff */
[----:B------:R-:W-:Y:S02]  /*1ba0*/  USEL UR9, URZ, 0x1, UP0 ;  /* 0x00000001ff097887 */ /* 0x000fe40008000000 */
[----:B------:R-:W-:-:S02]  /*1bb0*/  USEL UR6, UR6, URZ, UP0 ;  /* 0x000000ff06067287 */ /* 0x000fc40008000000 */
[----:B------:R-:W-:Y:S02]  /*1bc0*/  UIADD3 UR20, UP0, UPT, UR22, 0x180, URZ ;  /* 0x0000018016147890 */ /* 0x000fe4000ff1e0ff */
[----:B------:R-:W-:Y:S01]  /*1bd0*/  ULEA UR8, UR6, UR4, 0x3 ;  /* 0x0000000406087291 */ /* 0x000fe2000f8e18ff */
[----:B------:R-:W-:Y:S01]  /*1be0*/  LOP3.LUT R15, R15, UR9, RZ, 0x3c, !PT ;  /* 0x000000090f0f7c12 */ /* 0x000fe2000f8e3cff */
[----:B------:R-:W-:Y:S02]  /*1bf0*/  USHF.L.U32 UR34, UR16, 0x5, URZ ;  /* 0x0000000510227899 */ /* 0x000fe400080006ff */
[----:B------:R-:W-:Y:S01]  /*1c00*/  UIADD3.X UR27, UPT, UPT, URZ, UR23, URZ, UP1, !UPT ;  /* 0x00000017ff1b7290 */ /* 0x000fe20008ffe4ff */
[----:B-1----:R-:W-:Y:S01]  /*1c10*/  SHF.L.U32 R2, R15, 0x1f, RZ ;  /* 0x0000001f0f027819 */ /* 0x002fe200000006ff */
[----:B------:R-:W-:Y:S02]  /*1c20*/  UIADD3 UR32, UPT, UPT, UR32, 0x4600, URZ ;  /* 0x0000460020207890 */ /* 0x000fe4000fffe0ff */
[----:B------:R-:W-:Y:S01]  /*1c30*/  UIADD3.X UR21, UPT, UPT, URZ, UR23, URZ, UP0, !UPT ;  /* 0x00000017ff157290 */ /* 0x000fe200087fe4ff */
[----:B------:R1:W1:Y:S01]  /*1c40*/  SYNCS.PHASECHK.TRANS64.TRYWAIT P0, [UR8+0x110], R2 ;  /* 0x00011002ff0075a7 */ /* 0x0002620008001108 */
[----:B------:R-:W-:Y:S01]  /*1c50*/  ULEA UR8, UR17, UR4, 0xb ;  /* 0x0000000411087291 */ /* 0x000fe2000f8e58ff */
[----:B------:R-:W-:Y:S01]  /*1c60*/  UMOV UR18, 0x0 ;  /* 0x0000000000127882 */ /* 0x000fe20000000000 */
[----:B------:R-:W-:-:S02]  /*1c70*/  UMOV UR19, 0x10000000 ;  /* 0x1000000000137882 */ /* 0x000fc40000000000 */
[----:B------:R-:W-:Y:S01]  /*1c80*/  UIADD3 UR8, UPT, UPT, UR8, 0x26600, URZ ;  /* 0x0002660008087890 */ /* 0x000fe2000fffe0ff */
[----:B------:R1:W-:Y:S01]  /*1c90*/  UTMALDG.3D [UR32], [UR26], desc[UR18] ;  /* 0x000012201a0075b4 */ /* 0x0003e20008011000 */
[----:B------:R-:W-:Y:S01]  /*1ca0*/  UMOV UR12, UR36 ;  /* 0x00000024000c7c82 */ /* 0x000fe20008000000 */
[----:B------:R-:W-:Y:S01]  /*1cb0*/  UMOV UR9, UR33 ;  /* 0x0000002100097c82 */ /* 0x000fe20008000000 */
[----:B------:R-:W-:Y:S01]  /*1cc0*/  UMOV UR10, UR34 ;  /* 0x00000022000a7c82 */ /* 0x000fe20008000000 */
[----:B------:R-:W-:Y:S01]  /*1cd0*/  UIADD3 UR16, UPT, UPT, UR16, 0x1, URZ ;  /* 0x0000000110107890 */ /* 0x000fe2000fffe0ff */
[----:B------:R-:W-:Y:S01]  /*1ce0*/  UMOV UR24, UR5 ;  /* 0x0000000500187c82 */ /* 0x000fe20008000000 */
[----:B------:R-:W-:Y:S02]  /*1cf0*/  UMOV UR17, UR6 ;  /* 0x0000000600117c82 */ /* 0x000fe40008000000 */
[----:B------:R1:W-:Y:S01]  /*1d00*/  UTMALDG.3D [UR8], [UR20], desc[UR18] ;  /* 0x00001208140075b4 */ /* 0x0003e20008011000 */
[----:B------:R-:W-:-:S09]  /*1d10*/  UISETP.NE.AND UP0, UPT, UR16, UR5, UPT ;  /* 0x000000051000728c */ /* 0x000fd2000bf05270 */
[----:B------:R-:W-:Y:S05]  /*1d20*/  BRA.U UP0, `(.L_x_26) ;  /* 0xfffffffd00607547 */ /* 0x000fea000b83ffff */
.L_x_21:
[----:B-1----:R-:W-:Y:S01]  /*1d30*/  ULEA UR8, UR6, UR4, 0x3 ;  /* 0x0000000406087291 */ /* 0x002fe2000f8e18ff */
[----:B------:R-:W-:Y:S01]  /*1d40*/  SHF.L.U32 R2, R15, 0x1f, RZ ;  /* 0x0000001f0f027819 */ /* 0x000fe200000006ff */
[----:B------:R-:W-:Y:S01]  /*1d50*/  @!P1 SYNCS.ARRIVE.TRANS64.A1T0 RZ, [UR4+0x238], RZ ;  /* 0x000238ffffff99a7 */ /* 0x000fe20008100004 */
[----:B------:R-:W-:-:S06]  /*1d60*/  UISETP.GT.AND UP0, UPT, UR15, UR14, UPT ;  /* 0x0000000e0f00728c */ /* 0x000fcc000bf04270 */
[----:B--2---:R1:W2:Y:S03]  /*1d70*/  SYNCS.PHASECHK.TRANS64.TRYWAIT P0, [UR8+0x110], R2 ;  /* 0x00011002ff0075a7 */ /* 0x0042a60008001108 */
[----:B------:R-:W-:Y:S05]  /*1d80*/  BRA.U !UP0, `(.L_x_27) ;  /* 0x0000000108ac7547 */ /* 0x000fea000b800000 */
[----:B------:R-:W-:Y:S01]  /*1d90*/  UIADD3 UR21, UPT, UPT, UR7, UR24, URZ ;  /* 0x0000001807157290 */ /* 0x000fe2000fffe0ff */
[----:B------:R-:W-:-:S11]  /*1da0*/  UMOV UR25, UR6 ;  /* 0x0000000600197c82 */ /* 0x000fd60008000000 */
.L_x_32:
[----:B-1----:R-:W-:Y:S01]  /*1db0*/  ULEA UR17, UR25, UR4, 0x3 ;  /* 0x0000000419117291 */ /* 0x002fe2000f8e18ff */
[----:B--2---:R-:W-:Y:S01]  /*1dc0*/  @!P5 MOV R3, 0x1800 ;  /* 0x000018000003d802 */ /* 0x004fe20000000f00 */
[----:B--2---:R-:W-:Y:S10]  /*1dd0*/  @P0 BRA `(.L_x_28) ;  /* 0x00000000000c0947 */ /* 0x004ff40003800000 */
[----:B------:R-:W-:-:S04]  /*1de0*/  SHF.L.U32 R5, R15, 0x1f, RZ ;  /* 0x0000001f0f057819 */ /* 0x000fc800000006ff */
[----:B------:R-:W2:Y:S02]  /*1df0*/  SYNCS.PHASECHK.TRANS64.TRYWAIT P0, [UR17+0x110], R5 ;  /* 0x00011005ff0075a7 */ /* 0x000ea40008001111 */
[----:B--2---:R-:W-:Y:S05]  /*1e00*/  @!P0 BRA `(.L_x_29) ;  /* 0x0000005c00d88947 */ /* 0x004fea0003800000 */
.L_x_28:
[----:B------:R2:W-:Y:S01]  /*1e10*/  @!P5 SYNCS.ARRIVE.TRANS64 RZ, [UR17], R3 ;  /* 0x00000003ffffd9a7 */ /* 0x0005e20008000011 */
[----:B------:R-:W-:Y:S04]  /*1e20*/  BSSY.RECONVERGENT B0, `(.L_x_30) ;  /* 0x0000003000007945 */ /* 0x000fe80003800200 */
[----:B------:R-:W-:Y:S05]  /*1e30*/  @P4 BRA `(.L_x_31) ;  /* 0x0000000000044947 */ /* 0x000fea0003800000 */
[----:B------:R-:W-:Y:S05]  /*1e40*/  BPT.TRAP 0x1 ;  /* 0x000000040000795c */ /* 0x000fea0000300000 */
.L_x_31:
[----:B------:R-:W-:Y:S05]  /*1e50*/  BSYNC.RECONVERGENT B0 ;  /* 0x0000000000007941 */ /* 0x000fea0003800200 */
.L_x_30:
        /* <DEDUP_REMOVED lines=10> */
[----:B------:R-:W-:Y:S01]  /*1f00*/  UIADD3 UR16, UPT, UPT, UR16, 0x4600, URZ ;  /* 0x0000460010107890 */ /* 0x000fe2000fffe0ff */
[----:B-1----:R-:W-:Y:S01]  /*1f10*/  SHF.L.U32 R2, R15, 0x1f, RZ ;  /* 0x0000001f0f027819 */ /* 0x002fe200000006ff */
[----:B------:R-:W-:Y:S02]  /*1f20*/  UIADD3.X UR31, UPT, UPT, URZ, UR23, URZ, UP1, !UPT ;  /* 0x00000017ff1f7290 */ /* 0x000fe40008ffe4ff */
[----:B------:R-:W-:Y:S01]  /*1f30*/  UIADD3.X UR29, UPT, UPT, URZ, UR23, URZ, UP0, !UPT ;  /* 0x00000017ff1d7290 */ /* 0x000fe200087fe4ff */
[----:B------:R1:W1:Y:S01]  /*1f40*/  SYNCS.PHASECHK.TRANS64.TRYWAIT P0, [UR8+0x110], R2 ;  /* 0x00011002ff0075a7 */ /* 0x0002620008001108 */
[----:B------:R-:W-:Y:S01]  /*1f50*/  ULEA UR8, UR25, UR4, 0xb ;  /* 0x0000000419087291 */ /* 0x000fe2000f8e58ff */
[----:B------:R-:W-:Y:S01]  /*1f60*/  UMOV UR26, 0x0 ;  /* 0x00000000001a7882 */ /* 0x000fe20000000000 */
[----:B------:R-:W-:-:S02]  /*1f70*/  UMOV UR27, 0x10000000 ;  /* 0x10000000001b7882 */ /* 0x000fc40000000000 */
[----:B------:R-:W-:Y:S01]  /*1f80*/  UIADD3 UR8, UPT, UPT, UR8, 0x26600, URZ ;  /* 0x0002660008087890 */ /* 0x000fe2000fffe0ff */
[----:B------:R-:W-:Y:S01]  /*1f90*/  UMOV UR19, UR35 ;  /* 0x0000002300137c82 */ /* 0x000fe20008000000 */
[----:B------:R-:W-:Y:S01]  /*1fa0*/  UMOV UR20, UR36 ;  /* 0x0000002400147c82 */ /* 0x000fe20008000000 */
[----:B------:R-:W-:Y:S01]  /*1fb0*/  UMOV UR12, UR36 ;  /* 0x00000024000c7c82 */ /* 0x000fe20008000000 */
[----:B------:R-:W-:Y:S01]  /*1fc0*/  UMOV UR9, UR17 ;  /* 0x0000001100097c82 */ /* 0x000fe20008000000 */
[----:B------:R-:W-:Y:S01]  /*1fd0*/  UMOV UR10, UR18 ;  /* 0x00000012000a7c82 */ /* 0x000fe20008000000 */
[----:B------:R1:W-:Y:S01]  /*1fe0*/  UTMALDG.3D [UR16], [UR30], desc[UR26] ;  /* 0x00001a101e0075b4 */ /* 0x0003e20008011000 */
[----:B------:R-:W-:Y:S01]  /*1ff0*/  UIADD3 UR24, UPT, UPT, UR24, 0x1, URZ ;  /* 0x0000000118187890 */ /* 0x000fe2000fffe0ff */
[----:B------:R-:W-:-:S03]  /*2000*/  UMOV UR25, UR6 ;  /* 0x0000000600197c82 */ /* 0x000fc60008000000 */
[----:B------:R-:W-:Y:S01]  /*2010*/  UISETP.NE.AND UP0, UPT, UR24, UR21, UPT ;  /* 0x000000151800728c */ /* 0x000fe2000bf05270 */
[----:B------:R1:W-:Y:S08]  /*2020*/  UTMALDG.3D [UR8], [UR28], desc[UR26] ;  /* 0x00001a081c0075b4 */ /* 0x0003f00008011000 */
[----:B------:R-:W-:Y:S05]  /*2030*/  BRA.U UP0, `(.L_x_32) ;  /* 0xfffffffd005c7547 */ /* 0x000fea000b83ffff */
.L_x_27:
[C---:B-1----:R-:W-:Y:S01]  /*2040*/  LEA R2, R14.reuse, UR4, 0x3 ;  /* 0x000000040e027c11 */ /* 0x042fe2000f8e18ff */
[----:B------:R-:W-:Y:S01]  /*2050*/  NOP ;  /* 0x0000000000007918 */ /* 0x000fe20000000000 */
[----:B--2---:R-:W-:Y:S02]  /*2060*/  SHF.L.U32 R3, R13, 0x1f, RZ ;  /* 0x0000001f0d037819 */ /* 0x004fe400000006ff */
[----:B------:R-:W-:Y:S02]  /*2070*/  LEA R4, R14, UR4, 0x4 ;  /* 0x000000040e047c11 */ /* 0x000fe4000f8e20ff */
[----:B------:R-:W1:Y:S02]  /*2080*/  SYNCS.PHASECHK.TRANS64.TRYWAIT P0, [R2+URZ+0x240], R3 ;  /* 0x00024003020075a7 */ /* 0x000e6400080011ff */
[----:B-1----:R-:W-:Y:S05]  /*2090*/  @!P0 BRA `(.L_x_33) ;  /* 0x0000005c004c8947 */ /* 0x002fea0003800000 */
.L_x_129:
[----:B------:R-:W2:Y:S01]  /*20a0*/  LDS.128 R4, [R4+0x2d0] ;  /* 0x0002d00004047984 */ /* 0x000ea20000000c00 */
[----:B---3--:R-:W-:Y:S01]  /*20b0*/  ISETP.GE.AND P0, PT, R72, 0x1, PT ;  /* 0x000000014800780c */ /* 0x008fe20003f06270 */
[----:B-1----:R-:W-:Y:S01]  /*20c0*/  VIADD R2, R2, 0x250 ;  /* 0x0000025002027836 */ /* 0x002fe20000000000 */
[----:B------:R-:W-:Y:S01]  /*20d0*/  @!PT LDS RZ, [RZ] ;  /* 0x00000000fffff984 */ /* 0x000fe20000000800 */
[----:B------:R-:W-:Y:S01]  /*20e0*/  @!PT LDS RZ, [RZ] ;  /* 0x00000000fffff984 */ /* 0x000fe20000000800 */
[----:B------:R-:W-:Y:S01]  /*20f0*/  @!PT LDS RZ, [RZ] ;  /* 0x00000000fffff984 */ /* 0x000fe20000000800 */
[----:B------:R-:W-:Y:S01]  /*2100*/  @!PT LDS RZ, [RZ] ;  /* 0x00000000fffff984 */ /* 0x000fe20000000800 */
[----:B------:R1:W-:Y:S06]  /*2110*/  MEMBAR.ALL.CTA ;  /* 0x0000000000007992 */ /* 0x0003ec0000008000 */
[----:B-1----:R-:W1:Y:S01]  /*2120*/  FENCE.VIEW.ASYNC.S ;  /* 0x00000000000073c6 */ /* 0x002e620000000000 */
[----:B------:R-:W-:-:S04]  /*2130*/  PRMT R2, RZ, 0x654, R2 ;  /* 0x00000654ff027816 */ /* 0x000fc80000000002 */
[----:B-1----:R1:W-:Y:S01]  /*2140*/  SYNCS.ARRIVE.TRANS64.RED.A1T0 RZ, [R2+URZ], RZ ;  /* 0x000000ff02ff79a7 */ /* 0x0023e200081004ff */
[----:B--2---:R-:W-:-:S13]  /*2150*/  LOP3.LUT P2, RZ, R6, 0x1, RZ, 0xc0, !PT ;  /* 0x0000000106ff7812 */ /* 0x004fda000784c0ff */
[----:B------:R-:W-:Y:S01]  /*2160*/  @P2 SHF.R.U32.HI R3, RZ, 0x10, R5 ;  /* 0x00000010ff032819 */ /* 0x000fe20000011605 */
[----:B------:R-:W-:Y:S01]  /*2170*/  VOTEU.ANY UP0, P2 ;  /* 0x0000000000ff7886 */ /* 0x000fe20001000100 */
[----:B------:R-:W-:Y:S02]  /*2180*/  @P2 MOV R11, R4 ;  /* 0x00000004000b2202 */ /* 0x000fe40000000f00 */
[----:B------:R-:W-:Y:S02]  /*2190*/  @P2 R2UR.BROADCAST UR8, R3 ;  /* 0x00000000030822ca */ /* 0x000fe400008e0000 */
[----:B------:R-:W-:-:S11]  /*21a0*/  @P2 LOP3.LUT R8, R5, 0xffff, RZ, 0xc0, !PT ;  /* 0x0000ffff05082812 */ /* 0x000fd600078ec0ff */
[----:B------:R-:W-:Y:S01]  /*21b0*/  @UP0 UMOV UR36, UR8 ;  /* 0x0000000800240c82 */ /* 0x000fe20008000000 */
[----:B-1----:R-:W-:Y:S05]  /*21c0*/  @!P0 BRA `(.L_x_34) ;  /* 0x0000000000b88947 */ /* 0x002fea0003800000 */
[----:B------:R-:W4:Y:S01]  /*21d0*/  LDC.64 R4, c[0x0][0xb18] ;  /* 0x0002c600ff047b82 */ /* 0x000f220000000a00 */
[----:B------:R-:W-:-:S07]  /*21e0*/  ISETP.NE.AND P3, PT, R72, 0x1, PT ;  /* 0x000000014800780c */ /* 0x000fce0003f65270 */
[----:B------:R-:W1:Y:S08]  /*21f0*/  LDC.64 R6, c[0x0][0xb10] ;  /* 0x0002c400ff067b82 */ /* 0x000e700000000a00 */
[----:B------:R-:W2:Y:S08]  /*2200*/  LDC R16, c[0x0][0xb20] ;  /* 0x0002c800ff107b82 */ /* 0x000eb00000000800 */
[----:B------:R-:W3:Y:S01]  /*2210*/  LDC R18, c[0x0][0xb0c] ;  /* 0x0002c300ff127b82 */ /* 0x000ee20000000800 */
[----:B----4-:R-:W-:Y:S01]  /*2220*/  IMAD.HI.U32 R17, R0, R5, RZ ;  /* 0x0000000500117227 */ /* 0x010fe200078e00ff */
[----:B------:R-:W-:-:S03]  /*2230*/  ISETP.NE.AND P0, PT, R4, 0x1, PT ;  /* 0x000000010400780c */ /* 0x000fc60003f05270 */
[----:B------:R-:W-:-:S03]  /*2240*/  IMAD.HI.U32 R5, R8, R5, RZ ;  /* 0x0000000508057227 */ /* 0x000fc600078e00ff */
[----:B------:R-:W4:Y:S01]  /*2250*/  LDC.64 R2, c[0x0][0xb28] ;  /* 0x0002ca00ff027b82 */ /* 0x000f220000000a00 */
[----:B-1----:R-:W-:-:S04]  /*2260*/  IMAD.HI.U32 R20, R9, R6, RZ ;  /* 0x0000000609147227 */ /* 0x002fc800078e00ff */
[----:B------:R-:W-:Y:S01]  /*2270*/  IMAD.HI.U32 R22, R11, R6, RZ ;  /* 0x000000060b167227 */ /* 0x000fe200078e00ff */
[----:B------:R-:W-:Y:S02]  /*2280*/  SHF.R.U32.HI R20, RZ, R7, R20 ;  /* 0x00000007ff147219 */ /* 0x000fe40000011614 */
[-C--:B--2---:R-:W-:Y:S02]  /*2290*/  SHF.R.U32.HI R17, RZ, R16.reuse, R17 ;  /* 0x00000010ff117219 */ /* 0x084fe40000011611 */
[----:B------:R-:W-:Y:S02]  /*22a0*/  SHF.R.U32.HI R5, RZ, R16, R5 ;  /* 0x00000010ff057219 */ /* 0x000fe40000011605 */
[----:B------:R-:W-:Y:S02]  /*22b0*/  SEL R17, R0, R17, !P0 ;  /* 0x0000001100117207 */ /* 0x000fe40004000000 */
[----:B------:R-:W-:Y:S02]  /*22c0*/  SHF.R.U32.HI R22, RZ, R7, R22 ;  /* 0x00000007ff167219 */ /* 0x000fe40000011616 */
[----:B---3--:R-:W-:-:S02]  /*22d0*/  ISETP.NE.AND P1, PT, R18, 0x1, PT ;  /* 0x000000011200780c */ /* 0x008fc40003f25270 */
[----:B------:R-:W-:Y:S02]  /*22e0*/  SEL R5, R8, R5, !P0 ;  /* 0x0000000508057207 */ /* 0x000fe40004000000 */
[----:B------:R-:W-:Y:S02]  /*22f0*/  SEL R19, R9, R20, !P1 ;  /* 0x0000001409137207 */ /* 0x000fe40004800000 */
[----:B------:R-:W-:Y:S01]  /*2300*/  SEL R7, R11, R22, !P1 ;  /* 0x000000160b077207 */ /* 0x000fe20004800000 */
[----:B----4-:R-:W-:-:S04]  /*2310*/  IMAD.HI.U32 R20, R17, R2, RZ ;  /* 0x0000000211147227 */ /* 0x010fc800078e00ff */
[----:B------:R-:W-:Y:S01]  /*2320*/  IMAD.HI.U32 R6, R19, R2, RZ ;  /* 0x0000000213067227 */ /* 0x000fe200078e00ff */
[----:B------:R-:W-:-:S04]  /*2330*/  @P3 SHF.R.U32.HI R17, RZ, R3, R20 ;  /* 0x00000003ff113219 */ /* 0x000fc80000011614 */
[----:B------:R-:W-:Y:S01]  /*2340*/  @P3 SHF.R.U32.HI R19, RZ, R3, R6 ;  /* 0x00000003ff133219 */ /* 0x000fe20000011606 */
[----:B------:R-:W-:-:S04]  /*2350*/  IMAD R17, R72, R17, RZ ;  /* 0x0000001148117224 */ /* 0x000fc800078e02ff */
[----:B------:R-:W-:Y:S01]  /*2360*/  IMAD R6, R72, R19, RZ ;  /* 0x0000001348067224 */ /* 0x000fe200078e02ff */
[C---:B------:R-:W-:Y:S02]  /*2370*/  ISETP.GE.AND P0, PT, R5.reuse, R17, PT ;  /* 0x000000110500720c */ /* 0x040fe40003f06270 */
[----:B------:R-:W-:Y:S02]  /*2380*/  IADD3 R17, PT, PT, -R5, RZ, RZ ;  /* 0x000000ff05117210 */ /* 0x000fe40007ffe1ff */
[----:B------:R-:W-:Y:S01]  /*2390*/  ISETP.GE.OR P0, PT, R7, R6, P0 ;  /* 0x000000060700720c */ /* 0x000fe20000706670 */
[----:B------:R-:W-:-:S04]  /*23a0*/  IMAD.HI.U32 R6, R5, R2, RZ ;  /* 0x0000000205067227 */ /* 0x000fc800078e00ff */
[----:B------:R-:W-:Y:S01]  /*23b0*/  IMAD R8, R4, R17, R8 ;  /* 0x0000001104087224 */ /* 0x000fe200078e0208 */
[----:B------:R-:W-:-:S04]  /*23c0*/  SHF.R.U32.HI R6, RZ, R3, R6 ;  /* 0x00000003ff067219 */ /* 0x000fc80000011606 */
[----:B------:R-:W-:-:S03]  /*23d0*/  SEL R6, R5, R6, !P3 ;  /* 0x0000000605067207 */ /* 0x000fc60005800000 */
[----:B------:R-:W-:-:S04]  /*23e0*/  @!P0 IMAD.HI.U32 R16, R7, R2, RZ ;  /* 0x0000000207108227 */ /* 0x000fc800078e00ff */
[----:B------:R-:W-:Y:S01]  /*23f0*/  IMAD.MOV R2, RZ, RZ, -R6 ;  /* 0x000000ffff027224 */ /* 0x000fe200078e0a06 */
[----:B------:R-:W-:-:S03]  /*2400*/  @!P0 SHF.R.U32.HI R16, RZ, R3, R16 ;  /* 0x00000003ff108219 */ /* 0x000fc60000011610 */
[----:B------:R-:W-:Y:S01]  /*2410*/  IMAD R2, R72, R2, R5 ;  /* 0x0000000248027224 */ /* 0x000fe200078e0205 */
[----:B------:R-:W-:-:S05]  /*2420*/  @!P0 SEL R3, R7, R16, !P3 ;  /* 0x0000001007038207 */ /* 0x000fca0005800000 */
[--C-:B------:R-:W-:Y:S02]  /*2430*/  @!P0 IMAD.IADD R6, R6, 0x1, -R3.reuse ;  /* 0x0000000106068824 */ /* 0x100fe400078e0a03 */
[----:B------:R-:W-:Y:S01]  /*2440*/  @!P0 IMAD R3, R2, R19, R3 ;  /* 0x0000001302038224 */ /* 0x000fe200078e0203 */
[----:B------:R-:W-:Y:S01]  /*2450*/  IADD3 R2, PT, PT, -R7, RZ, RZ ;  /* 0x000000ff07027210 */ /* 0x000fe20007ffe1ff */
[----:B------:R-:W-:Y:S02]  /*2460*/  @!P0 IMAD R5, R72, R6, R7 ;  /* 0x0000000648058224 */ /* 0x000fe400078e0207 */
[----:B------:R-:W-:Y:S02]  /*2470*/  @!P0 IMAD.MOV.U32 R7, RZ, RZ, R3 ;  /* 0x000000ffff078224 */ /* 0x000fe400078e0003 */
[----:B------:R-:W-:Y:S02]  /*2480*/  IMAD R2, R18, R2, R11 ;  /* 0x0000000212027224 */ /* 0x000fe400078e020b */
[----:B------:R-:W-:-:S02]  /*2490*/  IMAD R8, R5, R4, R8 ;  /* 0x0000000405087224 */ /* 0x000fc400078e0208 */
[----:B------:R-:W-:Y:S02]  /*24a0*/  IMAD R11, R7, R18, R2 ;  /* 0x00000012070b7224 */ /* 0x000fe400078e0202 */
.L_x_34:
[----:B------:R-:W1:Y:S02]  /*24b0*/  LDCU UR8, c[0x0][0xb30] ;  /* 0x00016600ff0877ac */ /* 0x000e640008000800 */
[----:B-1----:R-:W-:-:S09]  /*24c0*/  UISETP.NE.AND UP0, UPT, UR8, 0x1, UPT ;  /* 0x000000010800788c */ /* 0x002fd2000bf05270 */
[----:B------:R-:W-:Y:S05]  /*24d0*/  BRA.U UP0, `(.L_x_35) ;  /* 0x0000000100407547 */ /* 0x000fea000b800000 */
[----:B------:R-:W1:Y:S08]  /*24e0*/  LDC.64 R4, c[0x0][0xb10] ;  /* 0x0002c400ff047b82 */ /* 0x000e700000000a00 */
[----:B------:R-:W2:Y:S08]  /*24f0*/  LDC.64 R2, c[0x0][0xb18] ;  /* 0x0002c600ff027b82 */ /* 0x000eb00000000a00 */
[----:B------:R-:W3:Y:S08]  /*2500*/  LDC R6, c[0x0][0xb20] ;  /* 0x0002c800ff067b82 */ /* 0x000ef00000000800 */
[----:B------:R-:W4:Y:S01]  /*2510*/  LDC R16, c[0x0][0xb0c] ;  /* 0x0002c300ff107b82 */ /* 0x000f220000000800 */
[----:B-1----:R-:W-:-:S05]  /*2520*/  IMAD.HI.U32 R4, R11, R4, RZ ;  /* 0x000000040b047227 */ /* 0x002fca00078e00ff */
[----:B------:R-:W-:Y:S01]  /*2530*/  SHF.R.U32.HI R4, RZ, R5, R4 ;  /* 0x00000005ff047219 */ /* 0x000fe20000011604 */
[----:B--2---:R-:W-:Y:S01]  /*2540*/  IMAD.HI.U32 R3, R8, R3, RZ ;  /* 0x0000000308037227 */ /* 0x004fe200078e00ff */
[----:B------:R-:W-:-:S04]  /*2550*/  ISETP.NE.AND P0, PT, R2, 0x1, PT ;  /* 0x000000010200780c */ /* 0x000fc80003f05270 */
[----:B---3--:R-:W-:-:S04]  /*2560*/  SHF.R.U32.HI R3, RZ, R6, R3 ;  /* 0x00000006ff037219 */ /* 0x008fc80000011603 */
[----:B------:R-:W-:Y:S02]  /*2570*/  SEL R3, R8, R3, !P0 ;  /* 0x0000000308037207 */ /* 0x000fe40004000000 */
[----:B----4-:R-:W-:-:S04]  /*2580*/  ISETP.NE.AND P1, PT, R16, 0x1, PT ;  /* 0x000000011000780c */ /* 0x010fc80003f25270 */
[----:B------:R-:W-:-:S05]  /*2590*/  SEL R4, R11, R4, !P1 ;  /* 0x000000040b047207 */ /* 0x000fca0004800000 */
[----:B------:R-:W-:Y:S02]  /*25a0*/  IMAD.IADD R5, R3, 0x1, -R4 ;  /* 0x0000000103057824 */ /* 0x000fe400078e0a04 */
[----:B------:R-:W-:Y:S02]  /*25b0*/  IMAD.IADD R3, R4, 0x1, -R3 ;  /* 0x0000000104037824 */ /* 0x000fe400078e0a03 */
[----:B------:R-:W-:Y:S02]  /*25c0*/  IMAD R11, R5, R16, R11 ;  /* 0x00000010050b7224 */ /* 0x000fe400078e020b */
[----:B------:R-:W-:-:S07]  /*25d0*/  IMAD R8, R3, R2, R8 ;  /* 0x0000000203087224 */ /* 0x000fce00078e0208 */
.L_x_35:
[----:B------:R-:W-:Y:S01]  /*25e0*/  VIADD R14, R14, 0x1 ;  /* 0x000000010e0e7836 */ /* 0x000fe20000000000 */
[----:B------:R-:W-:Y:S01]  /*25f0*/  PLOP3.LUT P1, PT, PT, PT, PT, 0x80, 0x8 ;  /* 0x000000000008781c */ /* 0x000fe20003f2f070 */
[----:B------:R-:W-:Y:S02]  /*2600*/  IMAD.IADD R165, R11, 0x1, R154 ;  /* 0x000000010ba57824 */ /* 0x000fe400078e029a */
[----:B------:R-:W-:Y:S01]  /*2610*/  IMAD.IADD R155, R8, 0x1, R143 ;  /* 0x00000001089b7824 */ /* 0x000fe200078e028f */
[----:B------:R-:W-:-:S04]  /*2620*/  ISETP.NE.AND P0, PT, R14, 0x2, PT ;  /* 0x000000020e00780c */ /* 0x000fc80003f05270 */
[----:B------:R-:W-:Y:S02]  /*2630*/  SEL R2, RZ, 0x1, P0 ;  /* 0x00000001ff027807 */ /* 0x000fe40000000000 */
[----:B------:R-:W-:Y:S02]  /*2640*/  SEL R14, R14, RZ, P0 ;  /* 0x000000ff0e0e7207 */ /* 0x000fe40000000000 */
[----:B------:R-:W-:Y:S01]  /*2650*/  LOP3.LUT R13, R13, R2, RZ, 0x3c, !PT ;  /* 0x000000020d0d7212 */ /* 0x000fe200078e3cff */
[----:B------:R-:W-:Y:S06]  /*2660*/  @P2 BRA `(.L_x_36) ;  /* 0xfffffff000982947 */ /* 0x000fec000383ffff */
[----:B------:R-:W-:Y:S01]  /*2670*/  UIADD3 UR4, UPT, UPT, UR4, 0x110, URZ ;  /* 0x0000011004047890 */ /* 0x000fe2000fffe0ff */
[----:B------:R-:W-:-:S03]  /*2680*/  SHF.L.U32 R3, R15, 0x1f, RZ ;  /* 0x0000001f0f037819 */ /* 0x000fc600000006ff */
[----:B------:R-:W-:-:S09]  /*2690*/  ULEA UR5, UR6, UR4, 0x3 ;  /* 0x0000000406057291 */ /* 0x000fd2000f8e18ff */
[----:B------:R-:W1:Y:S02]  /*26a0*/  SYNCS.PHASECHK.TRANS64.TRYWAIT P0, [UR5], R3 ;  /* 0x00000003ff0075a7 */ /* 0x000e640008001105 */
[----:B-1----:R-:W-:Y:S05]  /*26b0*/  @!P0 BRA `(.L_x_37) ;  /* 0x0000005400d88947 */ /* 0x002fea0003800000 */
.L_x_131:
[----:B------:R-:W-:-:S04]  /*26c0*/  UIADD3 UR6, UPT, UPT, UR6, 0x1, URZ ;  /* 0x0000000106067890 */ /* 0x000fc8000fffe0ff */
[----:B------:R-:W-:-:S04]  /*26d0*/  UISETP.NE.AND UP0, UPT, UR6, 0x22, UPT ;  /* 0x000000220600788c */ /* 0x000fc8000bf05270 */
[----:B------:R-:W-:Y:S02]  /*26e0*/  USEL UR7, URZ, 0x1, UP0 ;  /* 0x00000001ff077887 */ /* 0x000fe40008000000 */
[----:B------:R-:W-:-:S04]  /*26f0*/  USEL UR6, UR6, URZ, UP0 ;  /* 0x000000ff06067287 */ /* 0x000fc80008000000 */
[----:B------:R-:W-:Y:S01]  /*2700*/  ULEA UR5, UR6, UR4, 0x3 ;  /* 0x0000000406057291 */ /* 0x000fe2000f8e18ff */
[----:B------:R-:W-:-:S04]  /*2710*/  LOP3.LUT R2, R15, UR7, RZ, 0x3c, !PT ;  /* 0x000000070f027c12 */ /* 0x000fc8000f8e3cff */
[----:B-1----:R-:W-:-:S04]  /*2720*/  SHF.L.U32 R3, R2, 0x1f, RZ ;  /* 0x0000001f02037819 */ /* 0x002fc800000006ff */
[----:B------:R-:W1:Y:S02]  /*2730*/  SYNCS.PHASECHK.TRANS64.TRYWAIT P0, [UR5], R3 ;  /* 0x00000003ff0075a7 */ /* 0x000e640008001105 */
[----:B-1----:R-:W-:Y:S05]  /*2740*/  @!P0 BRA `(.L_x_38) ;  /* 0x0000005400cc8947 */ /* 0x002fea0003800000 */
.L_x_133:
        /* <DEDUP_REMOVED lines=9> */
.L_x_135:
        /* <DEDUP_REMOVED lines=9> */
.L_x_137:
        /* <DEDUP_REMOVED lines=9> */
.L_x_139:
        /* <DEDUP_REMOVED lines=9> */
.L_x_141:
        /* <DEDUP_REMOVED lines=9> */
.L_x_143:
        /* <DEDUP_REMOVED lines=9> */
.L_x_145:
        /* <DEDUP_REMOVED lines=9> */
.L_x_147:
        /* <DEDUP_REMOVED lines=9> */
.L_x_149:
        /* <DEDUP_REMOVED lines=9> */
.L_x_151:
        /* <DEDUP_REMOVED lines=9> */
.L_x_153:
        /* <DEDUP_REMOVED lines=9> */
.L_x_155:
        /* <DEDUP_REMOVED lines=9> */
.L_x_157:
        /* <DEDUP_REMOVED lines=9> */
.L_x_159:
        /* <DEDUP_REMOVED lines=9> */
.L_x_161:
        /* <DEDUP_REMOVED lines=9> */
.L_x_163:
        /* <DEDUP_REMOVED lines=9> */
.L_x_165:
        /* <DEDUP_REMOVED lines=9> */
.L_x_167:
        /* <DEDUP_REMOVED lines=9> */
.L_x_169:
        /* <DEDUP_REMOVED lines=9> */
.L_x_171:
        /* <DEDUP_REMOVED lines=9> */
.L_x_173:
        /* <DEDUP_REMOVED lines=9> */
.L_x_175:
        /* <DEDUP_REMOVED lines=9> */
.L_x_177:
        /* <DEDUP_REMOVED lines=9> */
.L_x_179:
        /* <DEDUP_REMOVED lines=9> */
.L_x_181:
        /* <DEDUP_REMOVED lines=9> */
.L_x_183:
        /* <DEDUP_REMOVED lines=9> */
.L_x_185:
        /* <DEDUP_REMOVED lines=9> */
.L_x_187:
        /* <DEDUP_REMOVED lines=9> */
.L_x_189:
        /* <DEDUP_REMOVED lines=9> */
.L_x_191:
        /* <DEDUP_REMOVED lines=9> */
.L_x_193:
        /* <DEDUP_REMOVED lines=9> */
.L_x_195:
[----:B------:R-:W-:-:S04]  /*38c0*/  UIADD3 UR6, UPT, UPT, UR6, 0x1, URZ ;  /* 0x0000000106067890 */ /* 0x000fc8000fffe0ff */
[----:B------:R-:W-:-:S04]  /*38d0*/  UISETP.NE.AND UP0, UPT, UR6, 0x22, UPT ;  /* 0x000000220600788c */ /* 0x000fc8000bf05270 */
[----:B------:R-:W-:Y:S02]  /*38e0*/  USEL UR5, URZ, 0x1, UP0 ;  /* 0x00000001ff057887 */ /* 0x000fe40008000000 */
[----:B------:R-:W-:-:S04]  /*38f0*/  USEL UR6, UR6, URZ, UP0 ;  /* 0x000000ff06067287 */ /* 0x000fc80008000000 */
[----:B------:R-:W-:Y:S01]  /*3900*/  ULEA UR6, UR6, UR4, 0x3 ;  /* 0x0000000406067291 */ /* 0x000fe2000f8e18ff */
[----:B-1----:R-:W-:-:S04]  /*3910*/  LOP3.LUT R3, R2, UR5, RZ, 0x3c, !PT ;  /* 0x0000000502037c12 */ /* 0x002fc8000f8e3cff */
[----:B------:R-:W-:Y:S01]  /*3920*/  SHF.L.U32 R3, R3, 0x1f, RZ ;  /* 0x0000001f03037819 */ /* 0x000fe200000006ff */
[----:B----4-:R-:W-:-:S07]  /*3930*/  IMAD.U32 R0, RZ, RZ, UR6 ;  /* 0x00000006ff007e24 */ /* 0x010fce000f8e00ff */
.L_x_70:
[----:B-1----:R1:W2:Y:S02]  /*3940*/  SYNCS.PHASECHK.TRANS64.TRYWAIT P0, [R0+URZ], R3 ;  /* 0x00000003000075a7 */ /* 0x0022a400080011ff */
[----:B--2---:R-:W-:Y:S05]  /*3950*/  @!P0 NANOSLEEP.SYNCS 0x989680 ;  /* 0x009896800000895d */ /* 0x004fea0003900000 */
[----:B------:R-:W2:Y:S02]  /*3960*/  @!P0 SYNCS.PHASECHK.TRANS64 P0, [R0+URZ], R3 ;  /* 0x00000003000085a7 */ /* 0x000ea400080010ff */
[----:B--2---:R-:W-:Y:S05]  /*3970*/  @P0 EXIT ;  /* 0x000000000000094d */ /* 0x004fea0003800000 */
[----:B------:R-:W-:Y:S05]  /*3980*/  BRA `(.L_x_70) ;  /* 0xfffffffc00ec7947 */ /* 0x000fea000383ffff */
.L_x_18:
[----:B------:R-:W-:-:S04]  /*3990*/  UISETP.NE.AND UP1, UPT, UR37, URZ, UPT ;  /* 0x000000ff2500728c */ /* 0x000fc8000bf25270 */
[----:B------:R-:W-:-:S09]  /*39a0*/  UISETP.NE.OR UP1, UPT, UR8, 0x1, UP1 ;  /* 0x000000010800788c */ /* 0x000fd20008f25670 */
[----:B------:R-:W-:Y:S05]  /*39b0*/  BRA.U UP1, `(.L_x_71) ;  /* 0x0000000501487547 */ /* 0x000fea000b800000 */
[----:B------:R-:W-:Y:S01]  /*39c0*/  ISETP.NE.AND P2, PT, R2, RZ, PT ;  /* 0x000000ff0200720c */ /* 0x000fe20003f45270 */
[----:B------:R-:W-:Y:S01]  /*39d0*/  IMAD.MOV.U32 R12, RZ, RZ, 0x1 ;  /* 0x00000001ff0c7424 */ /* 0x000fe200078e00ff */
[----:B------:R-:W-:Y:S02]  /*39e0*/  CS2R R10, SRZ ;  /* 0x00000000000a7805 */ /* 0x000fe4000001ff00 */
[----:B------:R-:W-:Y:S01]  /*39f0*/  CS2R R8, SRZ ;  /* 0x0000000000087805 */ /* 0x000fe2000001ff00 */
[----:B------:R-:W-:Y:S01]  /*3a00*/  UMOV UR4, 0x400 ;  /* 0x0000040000047882 */ /* 0x000fe20000000000 */
[----:B------:R-:W-:Y:S01]  /*3a10*/  UMOV UR6, URZ ;  /* 0x000000ff00067c82 */ /* 0x000fe20008000000 */
[----:B------:R-:W-:-:S12]  /*3a20*/  ULEA UR37, UR37, UR4, 0x18 ;  /* 0x0000000425257291 */ /* 0x000fd8000f8ec0ff */
.L_x_75:
[----:B------:R-:W-:Y:S02]  /*3a30*/  LEA R0, R8, UR37, 0x3 ;  /* 0x0000002508007c11 */ /* 0x000fe4000f8e18ff */
[----:B------:R-:W-:-:S03]  /*3a40*/  SHF.L.U32 R5, R9, 0x1f, RZ ;  /* 0x0000001f09057819 */ /* 0x000fc600000006ff */
[----:B------:R-:W-:Y:S01]  /*3a50*/  VIADD R4, R0, 0x2b0 ;  /* 0x000002b000047836 */ /* 0x000fe20000000000 */
[----:B------:R-:W1:Y:S02]  /*3a60*/  SYNCS.PHASECHK.TRANS64.TRYWAIT P0, [R0+URZ+0x2a0], R5 ;  /* 0x0002a005000075a7 */ /* 0x000e6400080011ff */
[----:B-1----:R-:W-:Y:S05]  /*3a70*/  @!P0 BRA `(.L_x_72) ;  /* 0x0000005000008947 */ /* 0x002fea0003800000 */
.L_x_196:
[----:B------:R-:W-:Y:S01]  /*3a80*/  ULEA UR5, UR6, UR37, 0x3 ;  /* 0x0000002506057291 */ /* 0x000fe2000f8e18ff */
[----:B------:R-:W-:Y:S02]  /*3a90*/  PRMT R4, RZ, 0x654, R4 ;  /* 0x00000654ff047816 */ /* 0x000fe40000000004 */
[----:B-1----:R-:W-:Y:S01]  /*3aa0*/  SHF.L.U32 R5, R12, 0x1f, RZ ;  /* 0x0000001f0c057819 */ /* 0x002fe200000006ff */
[----:B------:R-:W-:Y:S01]  /*3ab0*/  UIADD3 UR4, UPT, UPT, UR5, 0x240, URZ ;  /* 0x0000024005047890 */ /* 0x000fe2000fffe0ff */
[----:B------:R1:W-:Y:S05]  /*3ac0*/  SYNCS.ARRIVE.TRANS64.RED.A1T0 RZ, [R4+URZ], RZ ;  /* 0x000000ff04ff79a7 */ /* 0x0003ea00081004ff */
[----:B------:R-:W-:Y:S01]  /*3ad0*/  IMAD.U32 R7, RZ, RZ, UR4 ;  /* 0x00000004ff077e24 */ /* 0x000fe2000f8e00ff */
[----:B------:R-:W2:Y:S04]  /*3ae0*/  SYNCS.PHASECHK.TRANS64.TRYWAIT P0, [UR5+0x250], R5 ;  /* 0x00025005ff0075a7 */ /* 0x000ea80008001105 */
[----:B------:R-:W-:Y:S01]  /*3af0*/  PRMT R6, R2, 0x654, R7 ;  /* 0x0000065402067816 */ /* 0x000fe20000000007 */
[----:B-1----:R-:W-:Y:S01]  /*3b00*/  @!P2 IMAD.MOV.U32 R4, RZ, RZ, 0x10 ;  /* 0x00000010ff04a424 */ /* 0x002fe200078e00ff */
[----:B--2---:R-:W-:Y:S06]  /*3b10*/  @!P0 BRA `(.L_x_73) ;  /* 0x0000004c00ec8947 */ /* 0x004fec0003800000 */
.L_x_198:
[----:B------:R-:W-:Y:S01]  /*3b20*/  ULEA UR4, UR6, UR37, 0x4 ;  /* 0x0000002506047291 */ /* 0x000fe2000f8e20ff */
[----:B------:R-:W-:Y:S01]  /*3b30*/  SEL R3, R6, R3, !P2 ;  /* 0x0000000306037207 */ /* 0x000fe20005000000 */
[----:B------:R-:W-:Y:S01]  /*3b40*/  UIADD3 UR5, UPT, UPT, UR5, 0x240, URZ ;  /* 0x0000024005057890 */ /* 0x000fe2000fffe0ff */
[----:B-1----:R-:W-:Y:S01]  /*3b50*/  LEA R0, R11, UR37, 0x3 ;  /* 0x000000250b007c11 */ /* 0x002fe2000f8e18ff */
[----:B------:R-:W-:Y:S01]  /*3b60*/  UIADD3 UR4, UPT, UPT, UR4, 0x2d0, URZ ;  /* 0x000002d004047890 */ /* 0x000fe2000fffe0ff */
[----:B------:R-:W-:Y:S01]  /*3b70*/  SHF.L.U32 R5, R10, 0x1f, RZ ;  /* 0x0000001f0a057819 */ /* 0x000fe200000006ff */
[----:B------:R1:W-:Y:S01]  /*3b80*/  @!P2 SYNCS.ARRIVE.TRANS64.RED RZ, [R3+URZ], R4 ;  /* 0x0000000403ffa9a7 */ /* 0x0003e200080004ff */
[----:B------:R-:W-:Y:S01]  /*3b90*/  UIADD3 UR6, UPT, UPT, UR6, 0x1, URZ ;  /* 0x0000000106067890 */ /* 0x000fe2000fffe0ff */
[----:B------:R-:W-:-:S03]  /*3ba0*/  VIADD R8, R8, 0x1 ;  /* 0x0000000108087836 */ /* 0x000fc60000000000 */
[----:B------:R-:W-:Y:S02]  /*3bb0*/  UISETP.NE.AND UP0, UPT, UR6, 0x2, UPT ;  /* 0x000000020600788c */ /* 0x000fe4000bf05270 */
[----:B------:R-:W-:Y:S06]  /*3bc0*/  UGETNEXTWORKID.BROADCAST [UR4], [UR5] ;  /* 0x00000000040073ca */ /* 0x000fec0008000100 */
[----:B------:R-:W-:Y:S01]  /*3bd0*/  USEL UR4, URZ, 0x1, UP0 ;  /* 0x00000001ff047887 */ /* 0x000fe20008000000 */
[----:B------:R-:W-:Y:S01]  /*3be0*/  ISETP.NE.AND P0, PT, R8, 0x2, PT ;  /* 0x000000020800780c */ /* 0x000fe20003f05270 */
[----:B------:R-:W-:Y:S01]  /*3bf0*/  USEL UR6, UR6, URZ, UP0 ;  /* 0x000000ff06067287 */ /* 0x000fe20008000000 */
[----:B------:R-:W2:Y:S03]  /*3c00*/  SYNCS.PHASECHK.TRANS64.TRYWAIT P1, [R0+URZ+0x240], R5 ;  /* 0x00024005000075a7 */ /* 0x000ea600080211ff */
[----:B------:R-:W-:Y:S01]  /*3c10*/  LOP3.LUT R12, R12, UR4, RZ, 0x3c, !PT ;  /* 0x000000040c0c7c12 */ /* 0x000fe2000f8e3cff */
[----:B-12---:R-:W-:Y:S07]  /*3c20*/  @!P1 BRA `(.L_x_74) ;  /* 0x0000004c00c09947 */ /* 0x006fee0003800000 */
.L_x_199:
[C---:B------:R-:W-:Y:S01]  /*3c30*/  LEA R4, R11.reuse, UR37, 0x4 ;  /* 0x000000250b047c11 */ /* 0x040fe2000f8e20ff */
[----:B-1----:R-:W-:Y:S01]  /*3c40*/  VIADD R0, R0, 0x250 ;  /* 0x0000025000007836 */ /* 0x002fe20000000000 */
[----:B------:R-:W-:Y:S01]  /*3c50*/  SEL R8, R8, RZ, P0 ;  /* 0x000000ff08087207 */ /* 0x000fe20000000000 */
[----:B------:R-:W-:-:S03]  /*3c60*/  VIADD R11, R11, 0x1 ;  /* 0x000000010b0b7836 */ /* 0x000fc60000000000 */
[----:B------:R-:W1:Y:S01]  /*3c70*/  LDS.128 R4, [R4+0x2d0] ;  /* 0x0002d00004047984 */ /* 0x000e620000000c00 */
[----:B------:R-:W-:Y:S02]  /*3c80*/  PRMT R0, RZ, 0x654, R0 ;  /* 0x00000654ff007816 */ /* 0x000fe40000000000 */
[C---:B------:R-:W-:Y:S01]  /*3c90*/  ISETP.NE.AND P1, PT, R11.reuse, 0x2, PT ;  /* 0x000000020b00780c */ /* 0x040fe20003f25270 */
[----:B------:R-:W-:Y:S01]  /*3ca0*/  @!PT LDS RZ, [RZ] ;  /* 0x00000000fffff984 */ /* 0x000fe20000000800 */
[----:B------:R-:W-:Y:S01]  /*3cb0*/  @!PT LDS RZ, [RZ] ;  /* 0x00000000fffff984 */ /* 0x000fe20000000800 */
[----:B------:R-:W-:Y:S01]  /*3cc0*/  @!PT LDS RZ, [RZ] ;  /* 0x00000000fffff984 */ /* 0x000fe20000000800 */
[----:B------:R-:W-:Y:S01]  /*3cd0*/  @!PT LDS RZ, [RZ] ;  /* 0x00000000fffff984 */ /* 0x000fe20000000800 */
[----:B------:R2:W-:Y:S06]  /*3ce0*/  MEMBAR.ALL.CTA ;  /* 0x0000000000007992 */ /* 0x0005ec0000008000 */
[----:B--2---:R-:W2:Y:S01]  /*3cf0*/  FENCE.VIEW.ASYNC.S ;  /* 0x00000000000073c6 */ /* 0x004ea20000000000 */
[----:B------:R-:W-:Y:S01]  /*3d00*/  SEL R11, R11, RZ, P1 ;  /* 0x000000ff0b0b7207 */ /* 0x000fe20000800000 */
[----:B--2---:R2:W-:Y:S01]  /*3d10*/  SYNCS.ARRIVE.TRANS64.RED.A1T0 RZ, [R0+URZ], RZ ;  /* 0x000000ff00ff79a7 */ /* 0x0045e200081004ff */
[----:B-1----:R-:W-:-:S02]  /*3d20*/  LOP3.LUT P3, RZ, R6, 0x1, RZ, 0xc0, !PT ;  /* 0x0000000106ff7812 */ /* 0x002fc4000786c0ff */
[----:B------:R-:W-:-:S04]  /*3d30*/  SEL R5, RZ, 0x1, P1 ;  /* 0x00000001ff057807 */ /* 0x000fc80000800000 */
[----:B------:R-:W-:Y:S02]  /*3d40*/  LOP3.LUT R10, R10, R5, RZ, 0x3c, !PT ;  /* 0x000000050a0a7212 */ /* 0x000fe400078e3cff */
[----:B--2---:R-:W-:-:S04]  /*3d50*/  SEL R0, RZ, 0x1, P0 ;  /* 0x00000001ff007807 */ /* 0x004fc80000000000 */
[----:B------:R-:W-:Y:S01]  /*3d60*/  LOP3.LUT R9, R9, R0, RZ, 0x3c, !PT ;  /* 0x0000000009097212 */ /* 0x000fe200078e3cff */
[----:B------:R-:W-:Y:S06]  /*3d70*/  @P3 BRA `(.L_x_75) ;  /* 0xfffffffc002c3947 */ /* 0x000fec000383ffff */
[----:B------:R-:W-:Y:S01]  /*3d80*/  ULEA UR5, UR6, UR37, 0x3 ;  /* 0x0000002506057291 */ /* 0x000fe2000f8e18ff */
[----:B------:R-:W-:-:S08]  /*3d90*/  SHF.L.U32 R3, R12, 0x1f, RZ ;  /* 0x0000001f0c037819 */ /* 0x000fd000000006ff */
[----:B------:R-:W1:Y:S02]  /*3da0*/  SYNCS.PHASECHK.TRANS64 P0, [UR5+0x250], R3 ;  /* 0x00025003ff0075a7 */ /* 0x000e640008001005 */
[----:B-1----:R-:W-:Y:S05]  /*3db0*/  @P0 BRA `(.L_x_76) ;  /* 0x0000000000080947 */ /* 0x002fea0003800000 */
[----:B------:R-:W1:Y:S02]  /*3dc0*/  SYNCS.PHASECHK.TRANS64.TRYWAIT P0, [UR5+0x250], R3 ;  /* 0x00025003ff0075a7 */ /* 0x000e640008001105 */
[----:B-1----:R-:W-:Y:S05]  /*3dd0*/  @!P0 BRA `(.L_x_77) ;  /* 0x0000004c00688947 */ /* 0x002fea0003800000 */
.L_x_76:
[----:B------:R-:W-:-:S04]  /*3de0*/  UIADD3 UR4, UPT, UPT, UR6, 0x1, URZ ;  /* 0x0000000106047890 */ /* 0x000fc8000fffe0ff */
[----:B------:R-:W-:-:S04]  /*3df0*/  UISETP.NE.AND UP0, UPT, UR4, 0x2, UPT ;  /* 0x000000020400788c */ /* 0x000fc8000bf05270 */
[----:B------:R-:W-:Y:S02]  /*3e00*/  USEL UR7, URZ, 0x1, UP0 ;  /* 0x00000001ff077887 */ /* 0x000fe40008000000 */
[----:B------:R-:W-:-:S04]  /*3e10*/  USEL UR4, UR4, URZ, UP0 ;  /* 0x000000ff04047287 */ /* 0x000fc80008000000 */
[----:B------:R-:W-:Y:S01]  /*3e20*/  ULEA UR4, UR4, UR37, 0x3 ;  /* 0x0000002504047291 */ /* 0x000fe2000f8e18ff */
[----:B-1----:R-:W-:-:S04]  /*3e30*/  LOP3.LUT R3, R12, UR7, RZ, 0x3c, !PT ;  /* 0x000000070c037c12 */ /* 0x002fc8000f8e3cff */
[----:B------:R-:W-:-:S04]  /*3e40*/  SHF.L.U32 R0, R3, 0x1f, RZ ;  /* 0x0000001f03007819 */ /* 0x000fc800000006ff */
[----:B------:R-:W1:Y:S02]  /*3e50*/  SYNCS.PHASECHK.TRANS64 P0, [UR4+0x250], R0 ;  /* 0x00025000ff0075a7 */ /* 0x000e640008001004 */
[----:B-1----:R-:W-:Y:S05]  /*3e60*/  @P0 EXIT ;  /* 0x000000000000094d */ /* 0x002fea0003800000 */
[----:B------:R-:W-:Y:S02]  /*3e70*/  SHF.L.U32 R3, R3, 0x1f, RZ ;  /* 0x0000001f03037819 */ /* 0x000fe400000006ff */
[----:B------:R-:W-:-:S07]  /*3e80*/  MOV R0, UR4 ;  /* 0x0000000400007c02 */ /* 0x000fce0008000f00 */
.L_x_78:
[----:B-1----:R1:W2:Y:S02]  /*3e90*/  SYNCS.PHASECHK.TRANS64.TRYWAIT P0, [R0+URZ+0x250], R3 ;  /* 0x00025003000075a7 */ /* 0x0022a400080011ff */
[----:B--2---:R-:W-:Y:S05]  /*3ea0*/  @!P0 NANOSLEEP.SYNCS 0x989680 ;  /* 0x009896800000895d */ /* 0x004fea0003900000 */
[----:B------:R-:W2:Y:S02]  /*3eb0*/  @!P0 SYNCS.PHASECHK.TRANS64 P0, [R0+URZ+0x250], R3 ;  /* 0x00025003000085a7 */ /* 0x000ea400080010ff */
[----:B--2---:R-:W-:Y:S05]  /*3ec0*/  @P0 EXIT ;  /* 0x000000000000094d */ /* 0x004fea0003800000 */
[----:B------:R-:W-:Y:S05]  /*3ed0*/  BRA `(.L_x_78) ;  /* 0xfffffffc00ec7947 */ /* 0x000fea000383ffff */
.L_x_71:
[----:B------:R-:W-:-:S09]  /*3ee0*/  UISETP.NE.AND UP1, UPT, UR8, URZ, UPT ;  /* 0x000000ff0800728c */ /* 0x000fd2000bf25270 */
[----:B------:R-:W-:Y:S05]  /*3ef0*/  BRA.U UP1, `(.L_x_79) ;  /* 0x0000000d01607547 */ /* 0x000fea000b800000 */
[----:B------:R-:W-:Y:S01]  /*3f00*/  UMOV UR4, 0x40 ;  /* 0x0000004000047882 */ /* 0x000fe20000000000 */
[----:B------:R-:W-:Y:S01]  /*3f10*/  NOP ;  /* 0x0000000000007918 */ /* 0x000fe20000000000 */
[----:B------:R-:W-:Y:S01]  /*3f20*/  ULEA UR4, UR37, UR4, 0x18 ;  /* 0x0000000425047291 */ /* 0x000fe2000f8ec0ff */
[----:B------:R-:W-:Y:S02]  /*3f30*/  UMOV UR5, 0x400 ;  /* 0x0000040000057882 */ /* 0x000fe40000000000 */
[----:B------:R-:W-:-:S06]  /*3f40*/  ULEA UR37, UR37, UR5, 0x18 ;  /* 0x0000000525257291 */ /* 0x000fcc000f8ec0ff */
[----:B------:R-:W1:Y:S02]  /*3f50*/  LDS.U8 R0, [UR4+0x1c] ;  /* 0x00001c04ff007984 */ /* 0x000e640008000000 */
[----:B-1----:R-:W-:-:S13]  /*3f60*/  ISETP.NE.AND P0, PT, R0, RZ, PT ;  /* 0x000000ff0000720c */ /* 0x002fda0003f05270 */
[----:B------:R-:W-:Y:S05]  /*3f70*/  @P0 BRA `(.L_x_80) ;  /* 0x0000000000580947 */ /* 0x000fea0003800000 */
[----:B------:R-:W-:-:S13]  /*3f80*/  ELECT P0, URZ, PT ;  /* 0x0000000000ff782f */ /* 0x000fda0003800000 */
[----:B------:R-:W-:Y:S05]  /*3f90*/  @!P0 BRA `(.L_x_81) ;  /* 0x0000000000608947 */ /* 0x000fea0003800000 */
[----:B------:R-:W-:Y:S01]  /*3fa0*/  UMOV UR5, 0x10 ;  /* 0x0000001000057882 */ /* 0x000fe20000000000 */
[----:B------:R-:W-:Y:S01]  /*3fb0*/  HFMA2 R0, -RZ, RZ, 0, 5.9604644775390625e-08 ;  /* 0x00000001ff007431 */ /* 0x000fe200000001ff */
[----:B------:R-:W-:-:S03]  /*3fc0*/  MOV R2, 0xffff ;  /* 0x0000ffff00027802 */ /* 0x000fc60000000f00 */
[----:B------:R-:W-:Y:S04]  /*3fd0*/  DEPBAR.LE SB1, 0x36 ;  /* 0x00009d800000791a */ /* 0x000fe80000000000 */
[----:B------:R-:W1:Y:S02]  /*3fe0*/  UTCATOMSWS.FIND_AND_SET.ALIGN UP0, UR5, UR5 ;  /* 0x00000005000575e3 */ /* 0x000e640008000800 */
[----:B-1----:R-:W-:Y:S01]  /*3ff0*/  MOV R3, UR5 ;  /* 0x0000000500037c02 */ /* 0x002fe20008000f00 */
[----:B------:R-:W-:Y:S06]  /*4000*/  BRA.U UP0, `(.L_x_82) ;  /* 0x0000000100187547 */ /* 0x000fec000b800000 */
.L_x_83:
[----:B------:R-:W-:Y:S05]  /*4010*/  NANOSLEEP 0x64 ;  /* 0x000000640000795d */ /* 0x000fea0003800000 */
[----:B------:R-:W-:-:S05]  /*4020*/  UMOV UR5, 0x10 ;  /* 0x0000001000057882 */ /* 0x000fca0000000000 */
[----:B------:R-:W-:Y:S04]  /*4030*/  DEPBAR.LE SB1, 0x36 ;  /* 0x00009d800000791a */ /* 0x000fe80000000000 */
[----:B------:R-:W1:Y:S02]  /*4040*/  UTCATOMSWS.FIND_AND_SET.ALIGN UP0, UR5, UR5 ;  /* 0x00000005000575e3 */ /* 0x000e640008000800 */
[----:B-1----:R-:W-:Y:S01]  /*4050*/  MOV R3, UR5 ;  /* 0x0000000500037c02 */ /* 0x002fe20008000f00 */
[----:B------:R-:W-:Y:S05]  /*4060*/  BRA.U !UP0, `(.L_x_83) ;  /* 0xfffffffd08e87547 */ /* 0x000fea000b83ffff */
.L_x_82:
[-C--:B------:R-:W-:Y:S02]  /*4070*/  SHF.L.U32 R2, R2, R3.reuse, RZ ;  /* 0x0000000302027219 */ /* 0x080fe400000006ff */
[----:B------:R-:W-:Y:S01]  /*4080*/  SHF.L.U32 R0, R0, R3, RZ ;  /* 0x0000000300007219 */ /* 0x000fe200000006ff */
[----:B------:R-:W-:Y:S02]  /*4090*/  IMAD.SHL.U32 R3, R3, 0x20, RZ ;  /* 0x0000002003037824 */ /* 0x000fe400078e00ff */
[----:B------:R1:W-:Y:S04]  /*40a0*/  ATOMS.OR RZ, [UR4+0x14], R2 ;  /* 0x00001402ffff798c */ /* 0x0003e8000b000004 */
[----:B------:R1:W-:Y:S04]  /*40b0*/  ATOMS.OR RZ, [UR4+0x18], R0 ;  /* 0x00001800ffff798c */ /* 0x0003e8000b000004 */
[----:B------:R1:W-:Y:S01]  /*40c0*/  STS [UR37+0x2f0], R3 ;  /* 0x0002f003ff007988 */ /* 0x0003e20008000825 */
[----:B------:R-:W-:Y:S05]  /*40d0*/  BRA `(.L_x_81) ;  /* 0x0000000000107947 */ /* 0x000fea0003800000 */
.L_x_80:
[----:B------:R-:W-:Y:S02]  /*40e0*/  MOV R0, 0xffffffff ;  /* 0xffffffff00007802 */ /* 0x000fe40000000f00 */
[----:B------:R-:W-:-:S03]  /*40f0*/  MOV R2, 0x4120 ;  /* 0x0000412000027802 */ /* 0x000fc60000000f00 */
[----:B------:R1:W-:Y:S04]  /*4100*/  STS [UR37+0x2f0], R0 ;  /* 0x0002f000ff007988 */ /* 0x0003e80008000825 */
[----:B-1-3-5:R-:W-:Y:S05]  /*4110*/  CALL.REL.NOINC `($__internal_1_$__cuda_sm10x_tcgen05_guardrail_trap_phase_invalid_during_alloc) ;  /* 0x0000004c00e47944 */ /* 0x02afea0003c00000 */
.L_x_81:
[----:B------:R-:W-:Y:S05]  /*4120*/  WARPSYNC.ALL ;  /* 0x0000000000007948 */ /* 0x000fea0003800000 */
[----:B------:R-:W2:Y:S01]  /*4130*/  S2UR UR6, SR_CgaCtaId ;  /* 0x00000000000679c3 */ /* 0x000ea20000008800 */
[----:B------:R-:W-:Y:S01]  /*4140*/  UMOV UR4, 0x400 ;  /* 0x0000040000047882 */ /* 0x000fe20000000000 */
[----:B------:R-:W-:-:S06]  /*4150*/  NOP ;  /* 0x0000000000007918 */ /* 0x000fcc0000000000 */
[----:B------:R-:W-:Y:S06]  /*4160*/  BAR.ARV 0x6, 0xa0 ;  /* 0x0182800000007b1d */ /* 0x000fec0000002000 */
[----:B------:R-:W4:Y:S01]  /*4170*/  LDCU UR7, c[0x0][0x38c] ;  /* 0x00007180ff0777ac */ /* 0x000f220008000800 */
[----:B------:R-:W-:Y:S01]  /*4180*/  IMAD.MOV.U32 R11, RZ, RZ, 0x1 ;  /* 0x00000001ff0b7424 */ /* 0x000fe200078e00ff */
[----:B------:R-:W-:Y:S01]  /*4190*/  CS2R R8, SRZ ;  /* 0x0000000000087805 */ /* 0x000fe2000001ff00 */
[----:B------:R-:W-:Y:S01]  /*41a0*/  IMAD.MOV.U32 R10, RZ, RZ, RZ ;  /* 0x000000ffff0a7224 */ /* 0x000fe200078e00ff */
[----:B------:R-:W-:Y:S01]  /*41b0*/  UMOV UR18, URZ ;  /* 0x000000ff00127c82 */ /* 0x000fe20008000000 */
[----:B------:R-:W-:Y:S01]  /*41c0*/  UMOV UR17, URZ ;  /* 0x000000ff00117c82 */ /* 0x000fe20008000000 */
[----:B------:R-:W-:Y:S01]  /*41d0*/  UMOV UR20, 0x0 ;  /* 0x0000000000147882 */ /* 0x000fe20000000000 */
[----:B------:R-:W-:Y:S01]  /*41e0*/  UMOV UR21, 0x8100010 ;  /* 0x0810001000157882 */ /* 0x000fe20000000000 */
[----:B--2---:R-:W-:Y:S01]  /*41f0*/  ULEA UR6, UR6, UR4, 0x18 ;  /* 0x0000000406067291 */ /* 0x004fe2000f8ec0ff */
[----:B------:R-:W2:Y:S03]  /*4200*/  LDCU UR4, c[0x0][0x38c] ;  /* 0x00007180ff0477ac */ /* 0x000ea60008000800 */
[----:B------:R-:W-:-:S02]  /*4210*/  UIADD3 UR11, UPT, UPT, UR6, 0x4600, URZ ;  /* 0x00004600060b7890 */ /* 0x000fc4000fffe0ff */
[----:B----4-:R-:W-:-:S03]  /*4220*/  UIADD3 UR7, UPT, UPT, UR7, 0x1f, URZ ;  /* 0x0000001f07077890 */ /* 0x010fc6000fffe0ff */
[----:B-1----:R-:W1:Y:S01]  /*4230*/  LDS R0, [UR6+0x2f0] ;  /* 0x0002f006ff007984 */ /* 0x002e620008000800 */
[----:B------:R-:W-:Y:S02]  /*4240*/  UIADD3 UR12, UPT, UPT, UR6, 0x26600, URZ ;  /* 0x00026600060c7890 */ /* 0x000fe4000fffe0ff */
[----:B------:R-:W-:Y:S02]  /*4250*/  USHF.R.S32.HI UR5, URZ, 0x1f, UR7 ;  /* 0x0000001fff057899 */ /* 0x000fe40008011407 */
[----:B------:R-:W-:Y:S02]  /*4260*/  USHF.R.U32.HI UR11, URZ, 0x4, UR11 ;  /* 0x00000004ff0b7899 */ /* 0x000fe4000801160b */
[----:B------:R-:W-:Y:S02]  /*4270*/  ULEA.HI UR5, UR5, UR7, URZ, 0x5 ;  /* 0x0000000705057291 */ /* 0x000fe4000f8f28ff */
[----:B------:R-:W-:Y:S02]  /*4280*/  USHF.R.U32.HI UR12, URZ, 0x4, UR12 ;  /* 0x00000004ff0c7899 */ /* 0x000fe4000801160c */
[----:B------:R-:W-:-:S02]  /*4290*/  USHF.R.S32.HI UR5, URZ, 0x5, UR5 ;  /* 0x00000005ff057899 */ /* 0x000fc40008011405 */
[----:B------:R-:W-:Y:S02]  /*42a0*/  ULOP3.LUT UR11, UR11, 0x3fff, URZ, 0xc0, !UPT ;  /* 0x00003fff0b0b7892 */ /* 0x000fe4000f8ec0ff */
[----:B------:R-:W-:Y:S02]  /*42b0*/  UISETP.LT.AND UP0, UPT, UR5, 0x1, UPT ;  /* 0x000000010500788c */ /* 0x000fe4000bf01270 */
[----:B------:R-:W-:Y:S02]  /*42c0*/  ULOP3.LUT UR12, UR12, 0x3fff, URZ, 0xc0, !UPT ;  /* 0x00003fff0c0c7892 */ /* 0x000fe4000f8ec0ff */
[----:B------:R-:W-:Y:S02]  /*42d0*/  USEL UR10, UR5, 0x1, !UP0 ;  /* 0x00000001050a7887 */ /* 0x000fe4000c000000 */
[----:B------:R-:W-:Y:S02]  /*42e0*/  ULOP3.LUT UR11, UR11, 0x10000, URZ, 0xfc, !UPT ;  /* 0x000100000b0b7892 */ /* 0x000fe4000f8efcff */
[----:B------:R-:W-:-:S02]  /*42f0*/  ULOP3.LUT UR12, UR12, 0x10000, URZ, 0xfc, !UPT ;  /* 0x000100000c0c7892 */ /* 0x000fc4000f8efcff */
[----:B------:R-:W-:Y:S02]  /*4300*/  UIADD3 UR10, UPT, UPT, -UR10, URZ, URZ ;  /* 0x000000ff0a0a7290 */ /* 0x000fe4000fffe1ff */
[----:B--2---:R-:W-:Y:S01]  /*4310*/  UISETP.GE.AND UP3, UPT, UR4, 0x1, UPT ;  /* 0x000000010400788c */ /* 0x004fe2000bf66270 */
[----:B-1----:R-:W-:-:S15]  /*4320*/  R2UR UR19, R0 ;  /* 0x00000000001372ca */ /* 0x002fde00000e0000 */
.L_x_90:
[----:B------:R-:W-:Y:S02]  /*4330*/  LEA R0, R10, UR6, 0x3 ;  /* 0x000000060a007c11 */ /* 0x000fe4000f8e18ff */
[----:B------:R-:W-:Y:S02]  /*4340*/  SHF.L.U32 R5, R9, 0x1f, RZ ;  /* 0x0000001f09057819 */ /* 0x000fe400000006ff */
[----:B------:R-:W-:Y:S01]  /*4350*/  PLOP3.LUT P0, PT, PT, PT, UP3, 0x80, 0x8 ;  /* 0x000000000008781c */ /* 0x000fe20003f0f038 */
[----:B------:R-:W-:Y:S01]  /*4360*/  VIADD R3, R0, 0x250 ;  /* 0x0000025000037836 */ /* 0x000fe20000000000 */
[----:B-1----:R-:W1:Y:S02]  /*4370*/  SYNCS.PHASECHK.TRANS64.TRYWAIT P1, [R0+URZ+0x240], R5 ;  /* 0x00024005000075a7 */ /* 0x002e6400080211ff */
[----:B-1--4-:R-:W-:Y:S09]  /*4380*/  @!P1 BRA `(.L_x_84) ;  /* 0x0000004800149947 */ /* 0x012ff20003800000 */
.L_x_201:
[----:B------:R-:W-:Y:S01]  /*4390*/  LEA R4, R10, UR6, 0x4 ;  /* 0x000000060a047c11 */ /* 0x000fe2000f8e20ff */
[----:B------:R-:W-:Y:S01]  /*43a0*/  @UP3 ULEA UR4, UR17, UR6, 0x3 ;  /* 0x0000000611043291 */ /* 0x000fe2000f8e18ff */
[----:B------:R-:W-:Y:S01]  /*43b0*/  PLOP3.LUT P2, PT, PT, PT, PT, 0x80, 0x8 ;  /* 0x000000000008781c */ /* 0x000fe20003f4f070 */
[----:B------:R-:W-:Y:S01]  /*43c0*/  ULEA UR9, UR18, UR6, 0x3 ;  /* 0x0000000612097291 */ /* 0x000fe2000f8e18ff */
[----:B------:R-:W-:Y:S02]  /*43d0*/  PRMT R3, RZ, 0x654, R3 ;  /* 0x00000654ff037816 */ /* 0x000fe40000000003 */
[----:B-1----:R-:W1:Y:S01]  /*43e0*/  LDS.128 R4, [R4+0x2d0] ;  /* 0x0002d00004047984 */ /* 0x002e620000000c00 */
[----:B------:R-:W-:Y:S02]  /*43f0*/  @P0 SHF.L.U32 R2, R8, 0x1f, RZ ;  /* 0x0000001f08020819 */ /* 0x000fe400000006ff */
[----:B------:R-:W-:Y:S01]  /*4400*/  SHF.L.U32 R0, R11, 0x1f, RZ ;  /* 0x0000001f0b007819 */ /* 0x000fe200000006ff */
[----:B------:R-:W-:Y:S01]  /*4410*/  @!PT LDS RZ, [RZ] ;  /* 0x00000000fffff984 */ /* 0x000fe20000000800 */
[----:B------:R-:W-:Y:S01]  /*4420*/  @!PT LDS RZ, [RZ] ;  /* 0x00000000fffff984 */ /* 0x000fe20000000800 */
[----:B------:R-:W-:Y:S01]  /*4430*/  @!PT LDS RZ, [RZ] ;  /* 0x00000000fffff984 */ /* 0x000fe20000000800 */
[----:B------:R-:W-:Y:S01]  /*4440*/  @!PT LDS RZ, [RZ] ;  /* 0x00000000fffff984 */ /* 0x000fe20000000800 */
[----:B------:R2:W-:Y:S06]  /*4450*/  MEMBAR.ALL.CTA ;  /* 0x0000000000007992 */ /* 0x0005ec0000008000 */
[----:B--2---:R-:W2:Y:S02]  /*4460*/  FENCE.VIEW.ASYNC.S ;  /* 0x00000000000073c6 */ /* 0x004ea40000000000 */
[----:B--2---:R2:W-:Y:S01]  /*4470*/  SYNCS.ARRIVE.TRANS64.RED.A1T0 RZ, [R3+URZ], RZ ;  /* 0x000000ff03ff79a7 */ /* 0x0045e200081004ff */
[----:B------:R2:W4:Y:S01]  /*4480*/  @P0 SYNCS.PHASECHK.TRANS64.TRYWAIT P2, [UR4], R2 ;  /* 0x00000002ff0005a7 */ /* 0x0005220008041104 */
[----:B-1----:R-:W-:Y:S01]  /*4490*/  LOP3.LUT P1, RZ, R6, 0x1, RZ, 0xc0, !PT ;  /* 0x0000000106ff7812 */ /* 0x002fe2000782c0ff */
[----:B------:R-:W1:Y:S02]  /*44a0*/  SYNCS.PHASECHK.TRANS64.TRYWAIT P0, [UR9+0x280], R0 ;  /* 0x00028000ff0075a7 */ /* 0x000e640008001109 */
[----:B-12-4-:R-:W-:Y:S10]  /*44b0*/  @!P0 BRA `(.L_x_85) ;  /* 0x0000004400dc8947 */ /* 0x016ff40003800000 */
.L_x_203:
[----:B------:R-:W-:Y:S01]  /*44c0*/  IADD3 R10, PT, PT, R10, 0x1, RZ ;  /* 0x000000010a0a7810 */ /* 0x000fe20007ffe0ff */
[----:B------:R-:W-:Y:S06]  /*44d0*/  BRA.U !UP3, `(.L_x_86) ;  /* 0x000000010b887547 */ /* 0x000fec000b800000 */
[----:B------:R-:W-:Y:S02]  /*44e0*/  ULEA UR8, UR18, UR19, 0x6 ;  /* 0x0000001312087291 */ /* 0x000fe4000f8e30ff */
[----:B------:R-:W-:Y:S01]  /*44f0*/  UPLOP3.LUT UP4, UPT, UPT, UPT, UPT, 0x40, 0x4 ;  /* 0x000000000004789c */ /* 0x000fe20003f8e870 */
[----:B------:R-:W-:Y:S01]  /*4500*/  UMOV UR16, UR10 ;  /* 0x0000000a00107c82 */ /* 0x000fe20008000000 */
[----:B------:R-:W-:Y:S01]  /*4510*/  UMOV UR15, UR5 ;  /* 0x00000005000f7c82 */ /* 0x000fe20008000000 */
[----:B------:R-:W-:-:S08]  /*4520*/  UMOV UR14, UR17 ;  /* 0x00000011000e7c82 */ /* 0x000fd00008000000 */
.L_x_89:
[----:B------:R-:W-:Y:S02]  /*4530*/  UIADD3 UR16, UPT, UPT, UR16, 0x1, URZ ;  /* 0x0000000110107890 */ /* 0x000fe4000fffe0ff */
[----:B--2---:R-:W-:Y:S02]  /*4540*/  ULEA UR7, UR14, UR6, 0x3 ;  /* 0x000000060e077291 */ /* 0x004fe4000f8e18ff */
[----:B------:R-:W-:Y:S01]  /*4550*/  UISETP.NE.AND UP0, UPT, UR16, URZ, UPT ;  /* 0x000000ff1000728c */ /* 0x000fe2000bf05270 */
[----:B----4-:R-:W-:Y:S10]  /*4560*/  @P2 BRA `(.L_x_87) ;  /* 0x00000000000c2947 */ /* 0x010ff40003800000 */
[----:B-1----:R-:W-:Y:S04]  /*4570*/  SHF.L.U32 R3, R8, 0x1f, RZ ;  /* 0x0000001f08037819 */ /* 0x002fe800000006ff */
[----:B------:R-:W1:Y:S02]  /*4580*/  SYNCS.PHASECHK.TRANS64.TRYWAIT P0, [UR7], R3 ;  /* 0x00000003ff0075a7 */ /* 0x000e640008001107 */
[----:B-1----:R-:W-:Y:S05]  /*4590*/  @!P0 BRA `(.L_x_88) ;  /* 0x0000004400bc8947 */ /* 0x002fea0003800000 */
.L_x_87:
[----:B------:R-:W-:Y:S01]  /*45a0*/  UISETP.NE.AND UP1, UPT, UR15, 0x1, UPT ;  /* 0x000000010f00788c */ /* 0x000fe2000bf25270 */
[----:B------:R-:W-:Y:S01]  /*45b0*/  PLOP3.LUT P2, PT, PT, PT, PT, 0x80, 0x8 ;  /* 0x000000000008781c */ /* 0x000fe20003f4f070 */
[----:B------:R-:W-:Y:S02]  /*45c0*/  UIADD3 UR17, UPT, UPT, UR14, 0x1, URZ ;  /* 0x000000010e117890 */ /* 0x000fe4000fffe0ff */
[----:B------:R-:W-:Y:S02]  /*45d0*/  ULEA UR22, UR14, UR12, 0x7 ;  /* 0x0000000c0e167291 */ /* 0x000fe4000f8e38ff */
[----:B------:R-:W-:Y:S01]  /*45e0*/  UISETP.NE.AND UP2, UPT, UR17, 0x22, UPT ;  /* 0x000000221100788c */ /* 0x000fe2000bf45270 */
[----:B------:R-:W-:Y:S01]  /*45f0*/  PLOP3.LUT P0, PT, PT, PT, UP1, 0x80, 0x8 ;  /* 0x000000000008781c */ /* 0x000fe20003f0f018 */
[----:B------:R-:W-:Y:S02]  /*4600*/  ULEA UR24, UR14, UR11, 0x8 ;  /* 0x0000000b0e187291 */ /* 0x000fe4000f8e40ff */
[----:B------:R-:W-:Y:S02]  /*4610*/  USEL UR13, URZ, 0x1, UP2 ;  /* 0x00000001ff0d7887 */ /* 0x000fe40009000000 */
[----:B------:R-:W-:Y:S02]  /*4620*/  USEL UR17, UR17, URZ, UP2 ;  /* 0x000000ff11117287 */ /* 0x000fe40009000000 */
[----:B------:R-:W-:Y:S02]  /*4630*/  UIADD3 UR7, UPT, UPT, UR7, 0x110, URZ ;  /* 0x0000011007077890 */ /* 0x000fe4000fffe0ff */
[----:B------:R-:W-:Y:S01]  /*4640*/  @UP1 ULEA UR4, UR17, UR6, 0x3 ;  /* 0x0000000611041291 */ /* 0x000fe2000f8e18ff */
[----:B------:R-:W-:Y:S01]  /*4650*/  LOP3.LUT R8, R8, UR13, RZ, 0x3c, !PT ;  /* 0x0000000d08087c12 */ /* 0x000fe2000f8e3cff */
[----:B------:R-:W-:Y:S01]  /*4660*/  UMOV UR23, 0xc0004010 ;  /* 0xc000401000177882 */ /* 0x000fe20000000000 */
[----:B------:R-:W-:Y:S01]  /*4670*/  UMOV UR25, 0xc0004010 ;  /* 0xc000401000197882 */ /* 0x000fe20000000000 */
[----:B------:R-:W-:Y:S01]  /*4680*/  UIADD3 UR15, UPT, UPT, UR15, -0x1, URZ ;  /* 0xffffffff0f0f7890 */ /* 0x000fe2000fffe0ff */
[----:B-1----:R-:W-:Y:S01]  /*4690*/  @P0 SHF.L.U32 R0, R8, 0x1f, RZ ;  /* 0x0000001f08000819 */ /* 0x002fe200000006ff */
[----:B------:R-:W-:Y:S03]  /*46a0*/  UMOV UR14, UR17 ;  /* 0x00000011000e7c82 */ /* 0x000fe60008000000 */
[----:B------:R2:W4:Y:S01]  /*46b0*/  @P0 SYNCS.PHASECHK.TRANS64.TRYWAIT P2, [UR4], R0 ;  /* 0x00000000ff0005a7 */ /* 0x0005220008041104 */
[----:B------:R2:W-:Y:S01]  /*46c0*/  UTCQMMA gdesc[UR24], gdesc[UR22], tmem[UR8], tmem[UR20], idesc[UR21], UP4 ;  /* 0x00ff1416180075ea */ /* 0x0005e2000a000308 */
[----:B------:R-:W-:Y:S01]  /*46d0*/  UPLOP3.LUT UP4, UPT, UPT, UPT, UPT, 0x80, 0x8 ;  /* 0x000000000008789c */ /* 0x000fe20003f8f070 */
[----:B------:R2:W-:Y:S01]  /*46e0*/  UTCBAR [UR7], URZ ;  /* 0x000000ff070073e9 */ /* 0x0005e200080000ff */
[----:B------:R-:W-:Y:S09]  /*46f0*/  BRA.U UP0, `(.L_x_89) ;  /* 0xfffffffd008c7547 */ /* 0x000ff2000b83ffff */
.L_x_86:
[----:B------:R-:W-:Y:S01]  /*4700*/  UIADD3 UR18, UPT, UPT, UR18, 0x1, URZ ;  /* 0x0000000112127890 */ /* 0x000fe2000fffe0ff */
[C---:B------:R-:W-:Y:S01]  /*4710*/  ISETP.NE.AND P0, PT, R10.reuse, 0x2, PT ;  /* 0x000000020a00780c */ /* 0x040fe20003f05270 */
[----:B------:R-:W-:Y:S02]  /*4720*/  UIADD3 UR9, UPT, UPT, UR9, 0x260, URZ ;  /* 0x0000026009097890 */ /* 0x000fe4000fffe0ff */
[----:B------:R-:W-:Y:S01]  /*4730*/  UISETP.NE.AND UP0, UPT, UR18, 0x4, UPT ;  /* 0x000000041200788c */ /* 0x000fe2000bf05270 */
[----:B-12---:R-:W-:Y:S02]  /*4740*/  SEL R0, RZ, 0x1, P0 ;  /* 0x00000001ff007807 */ /* 0x006fe40000000000 */
[----:B------:R-:W-:Y:S01]  /*4750*/  SEL R10, R10, RZ, P0 ;  /* 0x000000ff0a0a7207 */ /* 0x000fe20000000000 */
[----:B------:R-:W-:Y:S01]  /*4760*/  USEL UR4, URZ, 0x1, UP0 ;  /* 0x00000001ff047887 */ /* 0x000fe20008000000 */
[----:B------:R-:W-:Y:S01]  /*4770*/  LOP3.LUT R9, R9, R0, RZ, 0x3c, !PT ;  /* 0x0000000009097212 */ /* 0x000fe200078e3cff */
[----:B------:R-:W-:Y:S01]  /*4780*/  USEL UR18, UR18, URZ, UP0 ;  /* 0x000000ff12127287 */ /* 0x000fe20008000000 */
[----:B------:R1:W-:Y:S03]  /*4790*/  UTCBAR [UR9], URZ ;  /* 0x000000ff090073e9 */ /* 0x0003e600080000ff */
[----:B------:R-:W-:Y:S01]  /*47a0*/  LOP3.LUT R11, R11, UR4, RZ, 0x3c, !PT ;  /* 0x000000040b0b7c12 */ /* 0x000fe2000f8e3cff */
[----:B------:R-:W-:Y:S07]  /*47b0*/  @P1 BRA `(.L_x_90) ;  /* 0xfffffff800dc1947 */ /* 0x000fee000383ffff */
[----:B------:R-:W2:Y:S01]  /*47c0*/  S2UR UR4, SR_CgaCtaId ;  /* 0x00000000000479c3 */ /* 0x000ea20000008800 */
[----:B------:R-:W-:Y:S01]  /*47d0*/  ELECT P0, URZ, PT ;  /* 0x0000000000ff782f */ /* 0x000fe20003800000 */
[----:B------:R-:W-:Y:S01]  /*47e0*/  IMAD.MOV.U32 R0, RZ, RZ, 0x1 ;  /* 0x00000001ff007424 */ /* 0x000fe200078e00ff */
[----:B------:R-:W-:Y:S01]  /*47f0*/  UIADD3 UR6, UPT, UPT, UR6, 0x280, URZ ;  /* 0x0000028006067890 */ /* 0x000fe2000fffe0ff */
[----:B------:R-:W-:Y:S01]  /*4800*/  SHF.L.U32 R3, R11, 0x1f, RZ ;  /* 0x0000001f0b037819 */ /* 0x000fe200000006ff */
[----:B------:R-:W-:-:S03]  /*4810*/  UMOV UR5, 0x40 ;  /* 0x0000004000057882 */ /* 0x000fc60000000000 */
[----:B------:R-:W-:Y:S01]  /*4820*/  UVIRTCOUNT.DEALLOC.SMPOOL 0x80 ;  /* 0x000000800000784c */ /* 0x000fe20000000000 */
[----:B--2---:R-:W-:Y:S02]  /*4830*/  ULEA UR4, UR4, UR5, 0x18 ;  /* 0x0000000504047291 */ /* 0x004fe4000f8ec0ff */
[----:B------:R-:W-:-:S07]  /*4840*/  ULEA UR5, UR18, UR6, 0x3 ;  /* 0x0000000612057291 */ /* 0x000fce000f8e18ff */
[----:B------:R2:W-:Y:S02]  /*4850*/  @P0 STS.U8 [UR4+0x1c], R0 ;  /* 0x00001c00ff000988 */ /* 0x0005e40008000004 */
[----:B------:R-:W3:Y:S02]  /*4860*/  SYNCS.PHASECHK.TRANS64.TRYWAIT P0, [UR5], R3 ;  /* 0x00000003ff0075a7 */ /* 0x000ee40008001105 */
[----:B--23--:R-:W-:Y:S05]  /*4870*/  @!P0 BRA `(.L_x_91) ;  /* 0x00000044001c8947 */ /* 0x00cfea0003800000 */
.L_x_206:
[----:B------:R-:W-:-:S04]  /*4880*/  UIADD3 UR7, UPT, UPT, UR18, 0x1, URZ ;  /* 0x0000000112077890 */ /* 0x000fc8000fffe0ff */
[----:B------:R-:W-:-:S04]  /*4890*/  UISETP.NE.AND UP0, UPT, UR7, 0x4, UPT ;  /* 0x000000040700788c */ /* 0x000fc8000bf05270 */
[----:B------:R-:W-:Y:S02]  /*48a0*/  USEL UR8, URZ, 0x1, UP0 ;  /* 0x00000001ff087887 */ /* 0x000fe40008000000 */
[----:B------:R-:W-:-:S04]  /*48b0*/  USEL UR7, UR7, URZ, UP0 ;  /* 0x000000ff07077287 */ /* 0x000fc80008000000 */
[----:B------:R-:W-:Y:S01]  /*48c0*/  ULEA UR5, UR7, UR6, 0x3 ;  /* 0x0000000607057291 */ /* 0x000fe2000f8e18ff */
[----:B------:R-:W-:-:S04]  /*48d0*/  LOP3.LUT R2, R11, UR8, RZ, 0x3c, !PT ;  /* 0x000000080b027c12 */ /* 0x000fc8000f8e3cff */
[----:B--2---:R-:W-:-:S04]  /*48e0*/  SHF.L.U32 R3, R2, 0x1f, RZ ;  /* 0x0000001f02037819 */ /* 0x004fc800000006ff */
[----:B------:R-:W2:Y:S02]  /*48f0*/  SYNCS.PHASECHK.TRANS64.TRYWAIT P0, [UR5], R3 ;  /* 0x00000003ff0075a7 */ /* 0x000ea40008001105 */
[----:B--2---:R-:W-:Y:S05]  /*4900*/  @!P0 BRA `(.L_x_92) ;  /* 0x0000004400108947 */ /* 0x004fea0003800000 */
.L_x_208:
        /* <DEDUP_REMOVED lines=9> */
.L_x_210:
[----:B------:R-:W-:-:S04]  /*49a0*/  UIADD3 UR7, UPT, UPT, UR7, 0x1, URZ ;  /* 0x0000000107077890 */ /* 0x000fc8000fffe0ff */
[----:B------:R-:W-:-:S04]  /*49b0*/  UISETP.NE.AND UP0, UPT, UR7, 0x4, UPT ;  /* 0x000000040700788c */ /* 0x000fc8000bf05270 */
[----:B------:R-:W-:Y:S02]  /*49c0*/  USEL UR5, URZ, 0x1, UP0 ;  /* 0x00000001ff057887 */ /* 0x000fe40008000000 */
[----:B------:R-:W-:-:S04]  /*49d0*/  USEL UR7, UR7, URZ, UP0 ;  /* 0x000000ff07077287 */ /* 0x000fc80008000000 */
[----:B------:R-:W-:Y:S01]  /*49e0*/  ULEA UR7, UR7, UR6, 0x3 ;  /* 0x0000000607077291 */ /* 0x000fe2000f8e18ff */
[----:B--2---:R-:W-:-:S04]  /*49f0*/  LOP3.LUT R3, R2, UR5, RZ, 0x3c, !PT ;  /* 0x0000000502037c12 */ /* 0x004fc8000f8e3cff */
[----:B------:R-:W-:-:S04]  /*4a00*/  SHF.L.U32 R3, R3, 0x1f, RZ ;  /* 0x0000001f03037819 */ /* 0x000fc800000006ff */
[----:B------:R-:W2:Y:S02]  /*4a10*/  SYNCS.PHASECHK.TRANS64.TRYWAIT P0, [UR7], R3 ;  /* 0x00000003ff0075a7 */ /* 0x000ea40008001107 */
[----:B--2---:R-:W-:Y:S05]  /*4a20*/  @!P0 BRA `(.L_x_94) ;  /* 0x0000004000f88947 */ /* 0x004fea0003800000 */
.L_x_212:
[----:B------:R-:W-:Y:S01]  /*4a30*/  NOP ;  /* 0x0000000000007918 */ /* 0x000fe20000000000 */
[----:B--2---:R-:W2:Y:S01]  /*4a40*/  LDS R0, [UR4+0x14] ;  /* 0x00001404ff007984 */ /* 0x004ea20008000800 */
[----:B------:R-:W-:Y:S01]  /*4a50*/  ULOP3.LUT UR6, UR19, 0xffff, URZ, 0xc0, !UPT ;  /* 0x0000ffff13067892 */ /* 0x000fe2000f8ec0ff */
[----:B------:R-:W-:Y:S01]  /*4a60*/  UMOV UR8, 0xffff ;  /* 0x0000ffff00087882 */ /* 0x000fe20000000000 */
[----:B------:R-:W-:Y:S02]  /*4a70*/  UMOV UR5, 0x1 ;  /* 0x0000000100057882 */ /* 0x000fe40000000000 */
[----:B------:R-:W-:-:S04]  /*4a80*/  USHF.R.U32.HI UR6, URZ, 0x5, UR6 ;  /* 0x00000005ff067899 */ /* 0x000fc80008011606 */
[----:B------:R-:W-:Y:S02]  /*4a90*/  USHF.L.U32 UR8, UR8, UR6, URZ ;  /* 0x0000000608087299 */ /* 0x000fe400080006ff */
[----:B------:R-:W-:-:S04]  /*4aa0*/  USHF.L.U32 UR5, UR5, UR6, URZ ;  /* 0x0000000605057299 */ /* 0x000fc800080006ff */
[----:B--2---:R-:W-:-:S04]  /*4ab0*/  LOP3.LUT R0, R0, UR8, RZ, 0xc0, !PT ;  /* 0x0000000800007c12 */ /* 0x004fc8000f8ec0ff */
[----:B------:R-:W-:-:S13]  /*4ac0*/  ISETP.NE.AND P0, PT, R0, UR8, PT ;  /* 0x0000000800007c0c */ /* 0x000fda000bf05270 */
[----:B------:R-:W-:Y:S05]  /*4ad0*/  @P0 BRA `(.L_x_95) ;  /* 0x0000000000580947 */ /* 0x000fea0003800000 */
[----:B------:R-:W2:Y:S02]  /*4ae0*/  LDS R0, [UR4+0x18] ;  /* 0x00001804ff007984 */ /* 0x000ea40008000800 */
[----:B--2---:R-:W-:-:S04]  /*4af0*/  LOP3.LUT R0, R0, UR5, RZ, 0xc0, !PT ;  /* 0x0000000500007c12 */ /* 0x004fc8000f8ec0ff */
[----:B------:R-:W-:-:S13]  /*4b00*/  ISETP.NE.AND P0, PT, R0, UR5, PT ;  /* 0x0000000500007c0c */ /* 0x000fda000bf05270 */
[----:B------:R-:W-:Y:S05]  /*4b10*/  @P0 BRA `(.L_x_96) ;  /* 0x00000000003c0947 */ /* 0x000fea0003800000 */
[----:B------:R-:W2:Y:S01]  /*4b20*/  S2R R2, SR_LANEID ;  /* 0x0000000000027919 */ /* 0x000ea20000000000 */
[----:B------:R-:W-:Y:S01]  /*4b30*/  ULOP3.LUT UR8, URZ, UR8, URZ, 0x33, !UPT ;  /* 0x00000008ff087292 */ /* 0x000fe2000f8e33ff */
[----:B------:R-:W-:Y:S01]  /*4b40*/  LOP3.LUT R4, RZ, UR5, RZ, 0x33, !PT ;  /* 0x00000005ff047c12 */ /* 0x000fe2000f8e33ff */
[----:B------:R-:W-:Y:S02]  /*4b50*/  VOTEU.ANY UR7, UPT, PT ;  /* 0x0000000000077886 */ /* 0x000fe400038e0100 */
[----:B------:R-:W-:Y:S01]  /*4b60*/  UFLO.U32 UR7, UR7 ;  /* 0x00000007000772bd */ /* 0x000fe200080e0000 */
[----:B------:R-:W3:Y:S01]  /*4b70*/  REDUX UR5, R4 ;  /* 0x00000000040573c4 */ /* 0x000ee20000000000 */
[----:B------:R-:W-:-:S06]  /*4b80*/  IMAD.U32 R0, RZ, RZ, UR8 ;  /* 0x00000008ff007e24 */ /* 0x000fcc000f8e00ff */
[----:B------:R1:W-:Y:S01]  /*4b90*/  UTCATOMSWS.AND URZ, UR8 ;  /* 0x0000000800ff79e3 */ /* 0x0003e20008000000 */
[----:B------:R-:W4:Y:S01]  /*4ba0*/  REDUX UR6, R0 ;  /* 0x00000000000673c4 */ /* 0x000f220000000000 */
[----:B--2---:R-:W-:Y:S01]  /*4bb0*/  ISETP.EQ.U32.AND P0, PT, R2, UR7, PT ;  /* 0x0000000702007c0c */ /* 0x004fe2000bf02070 */
[----:B---3--:R-:W-:Y:S01]  /*4bc0*/  IMAD.U32 R2, RZ, RZ, UR5 ;  /* 0x00000005ff027e24 */ /* 0x008fe2000f8e00ff */
[----:B----4-:R-:W-:-:S11]  /*4bd0*/  MOV R3, UR6 ;  /* 0x0000000600037c02 */ /* 0x010fd60008000f00 */
[----:B------:R1:W-:Y:S04]  /*4be0*/  @P0 ATOMS.AND RZ, [UR4+0x14], R3 ;  /* 0x00001403ffff098c */ /* 0x0003e8000a800004 */
[----:B------:R1:W-:Y:S01]  /*4bf0*/  @P0 ATOMS.AND RZ, [UR4+0x18], R2 ;  /* 0x00001802ffff098c */ /* 0x0003e2000a800004 */
[----:B------:R-:W-:Y:S05]  /*4c00*/  BRA `(.L_x_97) ;  /* 0x0000000000147947 */ /* 0x000fea0003800000 */
.L_x_96:
[----:B------:R-:W-:Y:S02]  /*4c10*/  MOV R2, 0x4c30 ;  /* 0x00004c3000027802 */ /* 0x000fe40000000f00 */
[----:B-1--45:R-:W-:Y:S05]  /*4c20*/  CALL.REL.NOINC `($__internal_0_$__cuda_sm10x_tcgen05_guardrail_trap_col_being_dealloced_not_returned_by_alloc) ;  /* 0x0000004400147944 */ /* 0x032fea0003c00000 */
[----:B------:R-:W-:Y:S05]  /*4c30*/  BRA `(.L_x_97) ;  /* 0x0000000000087947 */ /* 0x000fea0003800000 */
.L_x_95:
[----:B------:R-:W-:Y:S02]  /*4c40*/  MOV R2, 0x4c60 ;  /* 0x00004c6000027802 */ /* 0x000fe40000000f00 */
[----:B-1--45:R-:W-:Y:S05]  /*4c50*/  CALL.REL.NOINC `($__internal_2_$__cuda_sm10x_tcgen05_guardrail_trap_unallocated_columns_being_dealloced) ;  /* 0x0000004400207944 */ /* 0x032fea0003c00000 */
.L_x_97:
[----:B------:R-:W-:Y:S01]  /*4c60*/  NOP ;  /* 0x0000000000007918 */ /* 0x000fe20000000000 */
[----:B-1----:R-:W-:Y:S05]  /*4c70*/  EXIT ;  /* 0x000000000000794d */ /* 0x002fea0003800000 */
.L_x_79:
[----:B------:R-:W-:-:S09]  /*4c80*/  UISETP.NE.OR UP2, UPT, UR8, 0x3, !UP2 ;  /* 0x000000030800788c */ /* 0x000fd2000d745670 */
[----:B------:R-:W-:Y:S05]  /*4c90*/  BRA.U UP2, `(.L_x_98) ;  /* 0x0000000902c87547 */ /* 0x000fea000b800000 */
[----:B------:R-:W1:Y:S01]  /*4ca0*/  LDCU.64 UR6, c[0x0][0x888] ;  /* 0x00011100ff0677ac */ /* 0x000e620008000a00 */
[----:B------:R-:W2:Y:S01]  /*4cb0*/  LDC R0, c[0x0][0xb30] ;  /* 0x0002cc00ff007b82 */ /* 0x000ea20000000800 */
[----:B------:R-:W-:Y:S01]  /*4cc0*/  IMAD.MOV.U32 R30, RZ, RZ, 0x1 ;  /* 0x00000001ff1e7424 */ /* 0x000fe200078e00ff */
[----:B------:R-:W-:Y:S01]  /*4cd0*/  CS2R R28, SRZ ;  /* 0x00000000001c7805 */ /* 0x000fe2000001ff00 */
[----:B------:R-:W4:Y:S01]  /*4ce0*/  LDCU.64 UR4, c[0x0][0x890] ;  /* 0x00011200ff0477ac */ /* 0x000f220008000a00 */
[----:B------:R-:W-:Y:S01]  /*4cf0*/  IMAD.MOV.U32 R25, RZ, RZ, 0x2000 ;  /* 0x00002000ff197424 */ /* 0x000fe200078e00ff */
[----:B------:R-:W-:-:S03]  /*4d00*/  UMOV UR8, 0x400 ;  /* 0x0000040000087882 */ /* 0x000fc60000000000 */
[----:B------:R-:W3:Y:S01]  /*4d10*/  LDC R19, c[0x0][0x370] ;  /* 0x0000dc00ff137b82 */ /* 0x000ee20000000800 */
[----:B------:R-:W-:-:S07]  /*4d20*/  UPLOP3.LUT UP1, UPT, UPT, UPT, UPT, 0x40, 0x4 ;  /* 0x000000000004789c */ /* 0x000fce0003f2e870 */
[----:B------:R-:W3:Y:S01]  /*4d30*/  LDC R2, c[0x0][0xb0c] ;  /* 0x0002c300ff027b82 */ /* 0x000ee20000000800 */
[----:B-1----:R-:W-:Y:S02]  /*4d40*/  UISETP.NE.U32.AND UP2, UPT, UR6, URZ, UPT ;  /* 0x000000ff0600728c */ /* 0x002fe4000bf45070 */
[----:B------:R-:W-:Y:S02]  /*4d50*/  ULEA UR6, UR37, UR8, 0x18 ;  /* 0x0000000825067291 */ /* 0x000fe4000f8ec0ff */
[----:B------:R-:W-:Y:S02]  /*4d60*/  UISETP.NE.AND.EX UP2, UPT, UR7, URZ, UPT, UP2 ;  /* 0x000000ff0700728c */ /* 0x000fe4000bf45320 */
[----:B------:R-:W-:Y:S01]  /*4d70*/  UIADD3 UR7, UPT, UPT, UR6, 0x220, URZ ;  /* 0x0000022006077890 */ /* 0x000fe2000fffe0ff */
[----:B------:R-:W1:Y:S01]  /*4d80*/  LDC R18, c[0x0][0xb20] ;  /* 0x0002c800ff127b82 */ /* 0x000e620000000800 */
[----:B----4-:R-:W-:Y:S01]  /*4d90*/  UISETP.NE.U32.AND UP3, UPT, UR4, URZ, UPT ;  /* 0x000000ff0400728c */ /* 0x010fe2000bf65070 */
[----:B--2---:R-:W-:Y:S01]  /*4da0*/  ISETP.NE.AND P1, PT, R0, 0x1, PT ;  /* 0x000000010000780c */ /* 0x004fe20003f25270 */
[----:B------:R-:W-:-:S02]  /*4db0*/  UPRMT UR37, UR37, 0x654, UR7 ;  /* 0x0000065425257896 */ /* 0x000fc40008000007 */
[----:B------:R-:W-:-:S03]  /*4dc0*/  UISETP.NE.AND.EX UP3, UPT, UR5, URZ, UPT, UP3 ;  /* 0x000000ff0500728c */ /* 0x000fc6000bf65330 */
[----:B------:R-:W2:Y:S08]  /*4dd0*/  LDC.64 R32, c[0x0][0x348] ;  /* 0x0000d200ff207b82 */ /* 0x000eb00000000a00 */
[----:B------:R-:W4:Y:S08]  /*4de0*/  LDC.64 R16, c[0x0][0xb10] ;  /* 0x0002c400ff107b82 */ /* 0x000f300000000a00 */
[----:B------:R-:W1:Y:S08]  /*4df0*/  LDC.64 R6, c[0x0][0xb18] ;  /* 0x0002c600ff067b82 */ /* 0x000e700000000a00 */
[----:B------:R-:W1:Y:S08]  /*4e00*/  LDC.64 R4, c[0x0][0xb28] ;  /* 0x0002ca00ff047b82 */ /* 0x000e700000000a00 */
[----:B---3--:R-:W1:Y:S02]  /*4e10*/  LDC R24, c[0x0][0x374] ;  /* 0x0000dd00ff187b82 */ /* 0x008e640000000800 */
.L_x_106:
[C---:B------:R-:W-:Y:S02]  /*4e20*/  LEA R0, R29.reuse, UR6, 0x3 ;  /* 0x000000061d007c11 */ /* 0x040fe4000f8e18ff */
[----:B------:R-:W-:Y:S02]  /*4e30*/  SHF.L.U32 R3, R28, 0x1f, RZ ;  /* 0x0000001f1c037819 */ /* 0x000fe400000006ff */
[----:B------:R-:W-:Y:S02]  /*4e40*/  LEA R20, R29, UR6, 0x4 ;  /* 0x000000061d147c11 */ /* 0x000fe4000f8e20ff */
[----:B---3--:R-:W3:Y:S02]  /*4e50*/  SYNCS.PHASECHK.TRANS64.TRYWAIT P0, [R0+URZ+0x240], R3 ;  /* 0x00024003000075a7 */ /* 0x008ee400080011ff */
[----:B---3--:R-:W-:Y:S05]  /*4e60*/  @!P0 BRA `(.L_x_99) ;  /* 0x0000004000008947 */ /* 0x008fea0003800000 */
.L_x_213:
[----:B------:R-:W-:Y:S01]  /*4e70*/  ISETP.GE.AND P0, PT, R72, 0x1, PT ;  /* 0x000000014800780c */ /* 0x000fe20003f06270 */
[----:B------:R-:W1:Y:S01]  /*4e80*/  LDS.128 R20, [R20+0x2d0] ;  /* 0x0002d00014147984 */ /* 0x000e620000000c00 */
[----:B------:R-:W-:Y:S01]  /*4e90*/  ISETP.NE.U32.AND P4, PT, RZ, UR4, PT ;  /* 0x00000004ff007c0c */ /* 0x000fe2000bf85070 */
[----:B---3--:R-:W-:Y:S01]  /*4ea0*/  VIADD R0, R0, 0x250 ;  /* 0x0000025000007836 */ /* 0x008fe20000000000 */
[----:B------:R-:W-:Y:S02]  /*4eb0*/  SHF.L.U32 R26, R30, 0x1f, RZ ;  /* 0x0000001f1e1a7819 */ /* 0x000fe400000006ff */
[----:B------:R-:W-:Y:S02]  /*4ec0*/  ISETP.NE.AND.EX P4, PT, RZ, UR5, PT, P4 ;  /* 0x00000005ff007c0c */ /* 0x000fe4000bf85340 */
[----:B------:R-:W-:Y:S01]  /*4ed0*/  PRMT R0, RZ, 0x654, R0 ;  /* 0x00000654ff007816 */ /* 0x000fe20000000000 */
[----:B------:R-:W-:Y:S01]  /*4ee0*/  @!PT LDS RZ, [RZ] ;  /* 0x00000000fffff984 */ /* 0x000fe20000000800 */
[----:B------:R-:W-:Y:S01]  /*4ef0*/  @!PT LDS RZ, [RZ] ;  /* 0x00000000fffff984 */ /* 0x000fe20000000800 */
[----:B------:R-:W-:Y:S01]  /*4f00*/  @!PT LDS RZ, [RZ] ;  /* 0x00000000fffff984 */ /* 0x000fe20000000800 */
[----:B------:R-:W-:Y:S01]  /*4f10*/  @!PT LDS RZ, [RZ] ;  /* 0x00000000fffff984 */ /* 0x000fe20000000800 */
[----:B------:R3:W-:Y:S06]  /*4f20*/  MEMBAR.ALL.CTA ;  /* 0x0000000000007992 */ /* 0x0007ec0000008000 */
[----:B---3--:R-:W3:Y:S02]  /*4f30*/  FENCE.VIEW.ASYNC.S ;  /* 0x00000000000073c6 */ /* 0x008ee40000000000 */
[----:B---3--:R3:W-:Y:S01]  /*4f40*/  SYNCS.ARRIVE.TRANS64.RED.A1T0 RZ, [R0+URZ], RZ ;  /* 0x000000ff00ff79a7 */ /* 0x0087e200081004ff */
[----:B-1----:R-:W-:Y:S11]  /*4f50*/  LOP3.LUT P3, RZ, R22, 0x1, RZ, 0xc0, !PT ;  /* 0x0000000116ff7812 */ /* 0x002ff6000786c0ff */
[----:B------:R-:W-:Y:S02]  /*4f60*/  @!UPT UIADD3 URZ, UPT, UPT, URZ, URZ, URZ ;  /* 0x000000fffffff290 */ /* 0x000fe4000fffe0ff */
[----:B------:R-:W-:Y:S02]  /*4f70*/  @P3 MOV R13, R20 ;  /* 0x00000014000d3202 */ /* 0x000fe40000000f00 */
[----:B------:R-:W-:Y:S01]  /*4f80*/  @P3 LOP3.LUT R8, R21, 0xffff, RZ, 0xc0, !PT ;  /* 0x0000ffff15083812 */ /* 0x000fe200078ec0ff */
[----:B---3--:R-:W-:Y:S06]  /*4f90*/  @!P0 BRA `(.L_x_100) ;  /* 0x0000000000a48947 */ /* 0x008fec0003800000 */
[----:B------:R-:W-:Y:S01]  /*4fa0*/  IMAD.HI.U32 R31, R24, R7, RZ ;  /* 0x00000007181f7227 */ /* 0x000fe200078e00ff */
[----:B------:R-:W-:Y:S02]  /*4fb0*/  ISETP.NE.AND P0, PT, R6, 0x1, PT ;  /* 0x000000010600780c */ /* 0x000fe40003f05270 */
[----:B------:R-:W-:Y:S01]  /*4fc0*/  ISETP.NE.AND P2, PT, R72, 0x1, PT ;  /* 0x000000014800780c */ /* 0x000fe20003f45270 */
[----:B----4-:R-:W-:Y:S01]  /*4fd0*/  IMAD.HI.U32 R34, R19, R16, RZ ;  /* 0x0000001013227227 */ /* 0x010fe200078e00ff */
[----:B------:R-:W-:Y:S02]  /*4fe0*/  SHF.R.U32.HI R31, RZ, R18, R31 ;  /* 0x00000012ff1f7219 */ /* 0x000fe4000001161f */
[----:B------:R-:W-:Y:S01]  /*4ff0*/  ISETP.NE.AND P5, PT, R2, 0x1, PT ;  /* 0x000000010200780c */ /* 0x000fe20003fa5270 */
[----:B------:R-:W-:Y:S01]  /*5000*/  IMAD.HI.U32 R36, R13, R16, RZ ;  /* 0x000000100d247227 */ /* 0x000fe200078e00ff */
[----:B------:R-:W-:Y:S02]  /*5010*/  SHF.R.U32.HI R34, RZ, R17, R34 ;  /* 0x00000011ff227219 */ /* 0x000fe40000011622 */
[----:B------:R-:W-:Y:S01]  /*5020*/  SEL R3, R24, R31, !P0 ;  /* 0x0000001f18037207 */ /* 0x000fe20004000000 */
[C---:B------:R-:W-:Y:S01]  /*5030*/  IMAD.HI.U32 R31, R8.reuse, R7, RZ ;  /* 0x00000007081f7227 */ /* 0x040fe200078e00ff */
[----:B------:R-:W-:Y:S02]  /*5040*/  SEL R11, R19, R34, !P5 ;  /* 0x00000022130b7207 */ /* 0x000fe40006800000 */
[----:B------:R-:W-:Y:S01]  /*5050*/  SHF.R.U32.HI R36, RZ, R17, R36 ;  /* 0x00000011ff247219 */ /* 0x000fe20000011624 */
[----:B------:R-:W-:Y:S01]  /*5060*/  IMAD.HI.U32 R38, R3, R4, RZ ;  /* 0x0000000403267227 */ /* 0x000fe200078e00ff */
[----:B------:R-:W-:Y:S03]  /*5070*/  SHF.R.U32.HI R31, RZ, R18, R31 ;  /* 0x00000012ff1f7219 */ /* 0x000fe6000001161f */
[----:B------:R-:W-:Y:S01]  /*5080*/  IMAD.HI.U32 R34, R11, R4, RZ ;  /* 0x000000040b227227 */ /* 0x000fe200078e00ff */
[----:B------:R-:W-:Y:S02]  /*5090*/  @P2 SHF.R.U32.HI R3, RZ, R5, R38 ;  /* 0x00000005ff032219 */ /* 0x000fe40000011626 */
[----:B------:R-:W-:Y:S02]  /*50a0*/  SEL R9, R8, R31, !P0 ;  /* 0x0000001f08097207 */ /* 0x000fe40004000000 */
[----:B------:R-:W-:Y:S01]  /*50b0*/  @P2 SHF.R.U32.HI R11, RZ, R5, R34 ;  /* 0x00000005ff0b2219 */ /* 0x000fe20000011622 */
[C---:B------:R-:W-:Y:S01]  /*50c0*/  IMAD R10, R72.reuse, R3, RZ ;  /* 0x00000003480a7224 */ /* 0x040fe200078e02ff */
[----:B------:R-:W-:Y:S01]  /*50d0*/  SEL R3, R13, R36, !P5 ;  /* 0x000000240d037207 */ /* 0x000fe20006800000 */
[C---:B------:R-:W-:Y:S03]  /*50e0*/  IMAD.HI.U32 R14, R9.reuse, R4, RZ ;  /* 0x00000004090e7227 */ /* 0x040fe600078e00ff */
[----:B------:R-:W-:Y:S01]  /*50f0*/  ISETP.GE.AND P0, PT, R9, R10, PT ;  /* 0x0000000a0900720c */ /* 0x000fe20003f06270 */
[C---:B------:R-:W-:Y:S01]  /*5100*/  IMAD R12, R72.reuse, R11, RZ ;  /* 0x0000000b480c7224 */ /* 0x040fe200078e02ff */
[-C--:B------:R-:W-:Y:S04]  /*5110*/  SHF.R.U32.HI R14, RZ, R5.reuse, R14 ;  /* 0x00000005ff0e7219 */ /* 0x080fe8000001160e */
[----:B------:R-:W-:Y:S02]  /*5120*/  ISETP.GE.OR P0, PT, R3, R12, P0 ;  /* 0x0000000c0300720c */ /* 0x000fe40000706670 */
[----:B------:R-:W-:Y:S05]  /*5130*/  SEL R15, R9, R14, !P2 ;  /* 0x0000000e090f7207 */ /* 0x000fea0005000000 */
[----:B------:R-:W-:Y:S04]  /*5140*/  IMAD.MOV R14, RZ, RZ, -R15 ;  /* 0x000000ffff0e7224 */ /* 0x000fe800078e0a0f */
[----:B------:R-:W-:Y:S02]  /*5150*/  IMAD R14, R72, R14, R9 ;  /* 0x0000000e480e7224 */ /* 0x000fe400078e0209 */
[C---:B------:R-:W-:Y:S05]  /*5160*/  @!P0 IMAD.HI.U32 R10, R3.reuse, R4, RZ ;  /* 0x00000004030a8227 */ /* 0x040fea00078e00ff */
[----:B------:R-:W-:Y:S04]  /*5170*/  @!P0 SHF.R.U32.HI R10, RZ, R5, R10 ;  /* 0x00000005ff0a8219 */ /* 0x000fe8000001160a */
[----:B------:R-:W-:Y:S01]  /*5180*/  @!P0 SEL R0, R3, R10, !P2 ;  /* 0x0000000a03008207 */ /* 0x000fe20005000000 */
[----:B------:R-:W-:Y:S03]  /*5190*/  IMAD.MOV R10, RZ, RZ, -R3 ;  /* 0x000000ffff0a7224 */ /* 0x000fe600078e0a03 */
[----:B------:R-:W-:Y:S01]  /*51a0*/  @!P0 IADD3 R15, PT, PT, R15, -R0, RZ ;  /* 0x800000000f0f8210 */ /* 0x000fe20007ffe0ff */
[----:B------:R-:W-:Y:S01]  /*51b0*/  @!P0 IMAD R0, R11, R14, R0 ;  /* 0x0000000e0b008224 */ /* 0x000fe200078e0200 */
[----:B------:R-:W-:Y:S01]  /*51c0*/  IADD3 R11, PT, PT, -R9, RZ, RZ ;  /* 0x000000ff090b7210 */ /* 0x000fe20007ffe1ff */
[----:B------:R-:W-:Y:S02]  /*51d0*/  IMAD R13, R2, R10, R13 ;  /* 0x0000000a020d7224 */ /* 0x000fe400078e020d */
[----:B------:R-:W-:Y:S02]  /*51e0*/  @!P0 IMAD R9, R15, R72, R3 ;  /* 0x000000480f098224 */ /* 0x000fe400078e0203 */
[----:B------:R-:W-:Y:S02]  /*51f0*/  @!P0 IMAD.MOV.U32 R3, RZ, RZ, R0 ;  /* 0x000000ffff038224 */ /* 0x000fe400078e0000 */
[----:B------:R-:W-:Y:S02]  /*5200*/  IMAD R8, R6, R11, R8 ;  /* 0x0000000b06087224 */ /* 0x000fe400078e0208 */
[----:B------:R-:W-:Y:S02]  /*5210*/  IMAD R13, R3, R2, R13 ;  /* 0x00000002030d7224 */ /* 0x000fe400078e020d */
[----:B------:R-:W-:Y:S02]  /*5220*/  IMAD R8, R9, R6, R8 ;  /* 0x0000000609087224 */ /* 0x000fe400078e0208 */
.L_x_100:
[----:B------:R-:W-:Y:S05]  /*5230*/  BRA.U UP1, `(.L_x_101) ;  /* 0x0000000101107547 */ /* 0x000fea000b800000 */
[----:B------:R-:W-:Y:S04]  /*5240*/  MOV R0, UR13 ;  /* 0x0000000d00007c02 */ /* 0x000fe80008000f00 */
[----:B------:R-:W-:Y:S04]  /*5250*/  SHF.L.U32 R3, R0, 0x1f, RZ ;  /* 0x0000001f00037819 */ /* 0x000fe800000006ff */
[----:B------:R-:W1:Y:S02]  /*5260*/  SYNCS.PHASECHK.TRANS64.TRYWAIT P0, [UR6+0x238], R3 ;  /* 0x00023803ff0075a7 */ /* 0x000e640008001106 */
[----:B-1----:R-:W-:Y:S05]  /*5270*/  @!P0 BRA `(.L_x_102) ;  /* 0x0000003c00108947 */ /* 0x002fea0003800000 */
.L_x_101:
[----:B------:R-:W-:Y:S05]  /*5280*/  BRA.U !UP3, `(.L_x_103) ;  /* 0x000000010b347547 */ /* 0x000fea000b800000 */
[----:B------:R-:W-:Y:S01]  /*5290*/  UPLOP3.LUT UP0, UPT, UPT, UPT, UP2, 0x80, 0x8 ;  /* 0x000000000008789c */ /* 0x000fe20003f0f020 */
[----:B-1----:R-:W-:Y:S02]  /*52a0*/  HFMA2 R0, -RZ, RZ, 0, 5.9604644775390625e-08 ;  /* 0x00000001ff007431 */ /* 0x002fe400000001ff */
[----:B------:R-:W-:Y:S03]  /*52b0*/  IMAD.MOV.U32 R164, RZ, RZ, 0x1 ;  /* 0x00000001ffa47424 */ /* 0x000fe600078e00ff */
[----:B------:R-:W-:Y:S05]  /*52c0*/  PLOP3.LUT P0, PT, PT, PT, UP0, 0x80, 0x8 ;  /* 0x000000000008781c */ /* 0x000fea0003f0f008 */
[----:B------:R-:W1:Y:S01]  /*52d0*/  @UP0 LDCU.64 UR8, c[0x0][0x888] ;  /* 0x00011100ff0807ac */ /* 0x000e620008000a00 */
[----:B------:R-:W-:Y:S07]  /*52e0*/  @UP0 UIMAD UR7, UR36, UR4, URZ ;  /* 0x00000004240702a4 */ /* 0x000fee000f8e02ff */
[----:B------:R-:W-:Y:S01]  /*52f0*/  @!P0 PRMT R164, R0, 0x7610, R164 ;  /* 0x0000761000a48816 */ /* 0x000fe200000000a4 */
[----:B-1----:R-:W-:Y:S03]  /*5300*/  @UP0 UIMAD.WIDE UR8, UR7, 0x4, UR8 ;  /* 0x00000004070808a5 */ /* 0x002fe6000f8e0208 */
[----:B------:R-:W1:Y:S03]  /*5310*/  @!UP0 LDCU UR7, c[0x0][0x880] ;  /* 0x00011000ff0787ac */ /* 0x000e660008000800 */
[----:B------:R-:W-:Y:S01]  /*5320*/  IMAD.U32 R10, RZ, RZ, UR8 ;  /* 0x00000008ff0a7e24 */ /* 0x000fe2000f8e00ff */
[----:B------:R-:W-:Y:S05]  /*5330*/  MOV R11, UR9 ;  /* 0x00000009000b7c02 */ /* 0x000fea0008000f00 */
[----:B-----5:R3:W5:Y:S02]  /*5340*/  @P0 LDG.E R81, desc[UR40][R10.64] ;  /* 0x000000280a510981 */ /* 0x020764000c1e1900 */
[----:B-1-3--:R-:W-:Y:S07]  /*5350*/  @!P0 IMAD.U32 R81, RZ, RZ, UR7 ;  /* 0x00000007ff518e24 */ /* 0x00afee000f8e00ff */
.L_x_103:
[----:B-----5:R-:W-:Y:S01]  /*5360*/  @!P4 FSETP.EQ.AND P5, PT, R81, RZ, PT ;  /* 0x000000ff5100c20b */ /* 0x020fe20003fa2000 */
[----:B------:R-:W-:Y:S01]  /*5370*/  @!UPT UIADD3 URZ, UPT, UPT, URZ, URZ, URZ ;  /* 0x000000fffffff290 */ /* 0x000fe2000fffe0ff */
[----:B------:R-:W-:Y:S11]  /*5380*/  @!P4 BRA `(.L_x_104) ;  /* 0x000000000014c947 */ /* 0x000ff60003800000 */
[----:B------:R-:W-:Y:S02]  /*5390*/  LOP3.LUT P0, RZ, R164, 0xff, RZ, 0xc0, !PT ;  /* 0x000000ffa4ff7812 */ /* 0x000fe4000780c0ff */
[----:B------:R-:W-:Y:S04]  /*53a0*/  PLOP3.LUT P5, PT, PT, PT, UP0, 0x80, 0x8 ;  /* 0x000000000008781c */ /* 0x000fe80003faf008 */
[----:B------:R-:W-:Y:S07]  /*53b0*/  PLOP3.LUT P5, PT, P5, PT, PT, 0x8, 0x80 ;  /* 0x000000000080781c */ /* 0x000fee0002fae170 */
[----:B------:R-:W-:Y:S11]  /*53c0*/  @P0 FSETP.EQ.AND P5, PT, R81, RZ, PT ;  /* 0x000000ff5100020b */ /* 0x000ff60003fa2000 */
[----:B------:R-:W-:Y:S02]  /*53d0*/  @!UPT UIADD3 URZ, UPT, UPT, URZ, URZ, URZ ;  /* 0x000000fffffff290 */ /* 0x000fe4000fffe0ff */
.L_x_104:
[----:B------:R-:W3:Y:S01]  /*53e0*/  SYNCS.PHASECHK.TRANS64.TRYWAIT P4, [UR6+0x228], R26 ;  /* 0x0002281aff0075a7 */ /* 0x000ee20008081106 */
[----:B------:R-:W-:Y:S01]  /*53f0*/  @P3 SHF.R.U32.HI R27, RZ, 0x10, R21 ;  /* 0x00000010ff1b3819 */ /* 0x000fe20000011615 */
[----:B------:R-:W-:Y:S01]  /*5400*/  VIADD R29, R29, 0x1 ;  /* 0x000000011d1d7836 */ /* 0x000fe20000000000 */
[----:B------:R-:W5:Y:S08]  /*5410*/  LDC.64 R14, c[0x0][0xb10] ;  /* 0x0002c400ff0e7b82 */ /* 0x000f700000000a00 */
[----:B------:R-:W2:Y:S08]  /*5420*/  LDC.64 R10, c[0x0][0xb18] ;  /* 0x0002c600ff0a7b82 */ /* 0x000eb00000000a00 */
[----:B-1----:R-:W1:Y:S08]  /*5430*/  @!P1 LDC R0, c[0x0][0xb20] ;  /* 0x0002c800ff009b82 */ /* 0x002e700000000800 */
[----:B------:R-:W4:Y:S01]  /*5440*/  @!P1 LDC R3, c[0x0][0xb0c] ;  /* 0x0002c300ff039b82 */ /* 0x000f220000000800 */
[----:B-----5:R-:W-:Y:S05]  /*5450*/  @!P1 IMAD.HI.U32 R14, R13, R14, RZ ;  /* 0x0000000e0d0e9227 */ /* 0x020fea00078e00ff */
[----:B------:R-:W-:Y:S01]  /*5460*/  @!P1 SHF.R.U32.HI R14, RZ, R15, R14 ;  /* 0x0000000fff0e9219 */ /* 0x000fe2000001160e */
[----:B--2---:R-:W-:Y:S01]  /*5470*/  @!P1 IMAD.HI.U32 R11, R8, R11, RZ ;  /* 0x0000000b080b9227 */ /* 0x004fe200078e00ff */
[----:B------:R-:W-:Y:S04]  /*5480*/  @!P1 ISETP.NE.AND P0, PT, R10, 0x1, PT ;  /* 0x000000010a00980c */ /* 0x000fe80003f05270 */
[----:B-1----:R-:W-:Y:S02]  /*5490*/  @!P1 SHF.R.U32.HI R9, RZ, R0, R11 ;  /* 0x00000000ff099219 */ /* 0x002fe4000001160b */
[----:B----4-:R-:W-:Y:S02]  /*54a0*/  @!P1 ISETP.NE.AND P2, PT, R3, 0x1, PT ;  /* 0x000000010300980c */ /* 0x010fe40003f45270 */
[----:B------:R-:W-:Y:S02]  /*54b0*/  @!P1 SEL R9, R8, R9, !P0 ;  /* 0x0000000908099207 */ /* 0x000fe40004000000 */
[----:B------:R-:W-:Y:S02]  /*54c0*/  ELECT P0, URZ, PT ;  /* 0x0000000000ff782f */ /* 0x000fe40003800000 */
[----:B------:R-:W-:Y:S05]  /*54d0*/  @!P1 SEL R14, R13, R14, !P2 ;  /* 0x0000000e0d0e9207 */ /* 0x000fea0005000000 */
[----:B------:R-:W-:Y:S02]  /*54e0*/  @!P1 IMAD.IADD R0, R9, 0x1, -R14 ;  /* 0x0000000109009824 */ /* 0x000fe400078e0a0e */
[----:B------:R-:W-:Y:S02]  /*54f0*/  @!P1 IMAD.IADD R9, R14, 0x1, -R9 ;  /* 0x000000010e099824 */ /* 0x000fe400078e0a09 */
[----:B------:R-:W-:Y:S02]  /*5500*/  @!P1 IMAD R13, R0, R3, R13 ;  /* 0x00000003000d9224 */ /* 0x000fe400078e020d */
[----:B------:R-:W-:Y:S01]  /*5510*/  @!P1 IMAD R8, R9, R10, R8 ;  /* 0x0000000a09089224 */ /* 0x000fe200078e0208 */
[----:B---3--:R-:W-:Y:S06]  /*5520*/  @!P4 BRA `(.L_x_105) ;  /* 0x00000038007cc947 */ /* 0x008fec0003800000 */
.L_x_216:
[----:B------:R-:W-:Y:S01]  /*5530*/  PLOP3.LUT P5, PT, P5, P0, PT, 0xf2, 0x2f ;  /* 0x00000000002f781c */ /* 0x000fe20002fa1e72 */
[----:B------:R-:W-:Y:S01]  /*5540*/  UMOV UR14, 0x0 ;  /* 0x00000000000e7882 */ /* 0x000fe20000000000 */
[----:B------:R-:W-:Y:S01]  /*5550*/  LOP3.LUT R30, R30, 0x1, RZ, 0x3c, !PT ;  /* 0x000000011e1e7812 */ /* 0x000fe200078e3cff */
[----:B------:R-:W-:Y:S01]  /*5560*/  UMOV UR15, 0x10000000 ;  /* 0x10000000000f7882 */ /* 0x000fe20000000000 */
[----:B------:R-:W-:Y:S01]  /*5570*/  UMOV UR12, UR36 ;  /* 0x00000024000c7c82 */ /* 0x000fe20008000000 */
[----:B------:R-:W-:Y:S08]  /*5580*/  @P3 R2UR UR36, R27 ;  /* 0x000000001b2432ca */ /* 0x000ff000000e0000 */
[----:B-1----:R-:W-:Y:S01]  /*5590*/  @!P5 IADD3 R3, P0, PT, R32, 0x580, RZ ;  /* 0x000005802003d810 */ /* 0x002fe20007f1e0ff */
[----:B------:R-:W-:Y:S01]  /*55a0*/  @!P5 IMAD.SHL.U32 R155, R155, 0x40, RZ ;  /* 0x000000409b9bd824 */ /* 0x000fe200078e00ff */
[----:B------:R-:W-:Y:S01]  /*55b0*/  VOTEU.ALL UP1, P5 ;  /* 0x0000000000ff7886 */ /* 0x000fe20002820000 */
[----:B------:R-:W-:Y:S01]  /*55c0*/  @!P5 IMAD.SHL.U32 R165, R165, 0x80, RZ ;  /* 0x00000080a5a5d824 */ /* 0x000fe200078e00ff */
[----:B------:R-:W-:Y:S01]  /*55d0*/  @!P5 R2UR UR8, R3 ;  /* 0x000000000308d2ca */ /* 0x000fe200000e0000 */
[----:B------:R-:W-:Y:S01]  /*55e0*/  @!P5 IMAD.X R0, RZ, RZ, R33, P0 ;  /* 0x000000ffff00d224 */ /* 0x000fe200000e0621 */
[----:B------:R-:W-:Y:S01]  /*55f0*/  @!P5 R2UR UR10, R155 ;  /* 0x000000009b0ad2ca */ /* 0x000fe200000e0000 */
[----:B------:R-:W-:Y:S01]  /*5600*/  @!UP1 UIADD3 UR9, UPT, UPT, UR6, 0x220, URZ ;  /* 0x0000022006099890 */ /* 0x000fe2000fffe0ff */
[----:B------:R-:W-:Y:S01]  /*5610*/  @!P5 R2UR UR11, R165 ;  /* 0x00000000a50bd2ca */ /* 0x000fe200000e0000 */
[----:B------:R-:W-:Y:S01]  /*5620*/  IMAD.IADD R155, R8, 0x1, R143 ;  /* 0x00000001089b7824 */ /* 0x000fe200078e028f */
[----:B------:R-:W-:Y:S01]  /*5630*/  @!P5 R2UR UR7, R0 ;  /* 0x000000000007d2ca */ /* 0x000fe200000e0000 */
[----:B------:R-:W-:Y:S01]  /*5640*/  IMAD.IADD R165, R13, 0x1, R154 ;  /* 0x000000010da57824 */ /* 0x000fe200078e029a */
[C---:B------:R-:W-:Y:S04]  /*5650*/  ISETP.NE.AND P0, PT, R29.reuse, 0x2, PT ;  /* 0x000000021d00780c */ /* 0x040fe80003f05270 */
[----:B------:R-:W-:Y:S01]  /*5660*/  SEL R3, RZ, 0x1, P0 ;  /* 0x00000001ff037807 */ /* 0x000fe20000000000 */
[----:B------:R-:W-:Y:S01]  /*5670*/  IMAD.U32 R10, RZ, RZ, UR8 ;  /* 0x00000008ff0a7e24 */ /* 0x000fe2000f8e00ff */
[----:B------:R-:W-:Y:S01]  /*5680*/  @!UP1 UIADD3 UR8, UPT, UPT, UR6, 0x400, URZ ;  /* 0x0000040006089890 */ /* 0x000fe2000fffe0ff */
[----:B------:R-:W-:Y:S01]  /*5690*/  SEL R29, R29, RZ, P0 ;  /* 0x000000ff1d1d7207 */ /* 0x000fe20000000000 */
[----:B------:R-:W-:Y:S01]  /*56a0*/  VOTEU.ALL UP1, P5 ;  /* 0x0000000000ff7886 */ /* 0x000fe20002820000 */
[----:B------:R-:W-:Y:S02]  /*56b0*/  LOP3.LUT R28, R28, R3, RZ, 0x3c, !PT ;  /* 0x000000031c1c7212 */ /* 0x000fe400078e3cff */
[----:B------:R-:W-:Y:S01]  /*56c0*/  IMAD.U32 R11, RZ, RZ, UR7 ;  /* 0x00000007ff0b7e24 */ /* 0x000fe2000f8e00ff */
[----:B------:R-:W-:Y:S04]  /*56d0*/  @!P5 R2UR UR16, R10 ;  /* 0x000000000a10d2ca */ /* 0x000fe800000e0000 */
[----:B------:R-:W-:Y:S11]  /*56e0*/  @!P5 R2UR UR17, R11 ;  /* 0x000000000b11d2ca */ /* 0x000ff600000e0000 */
[----:B------:R-:W-:Y:S02]  /*56f0*/  @!UPT UIADD3 URZ, UPT, UPT, URZ, URZ, URZ ;  /* 0x000000fffffff290 */ /* 0x000fe4000fffe0ff */
[----:B------:R3:W-:Y:S01]  /*5700*/  @!UP1 UTMALDG.3D [UR8], [UR16], desc[UR14] ;  /* 0x00000e08100095b4 */ /* 0x0007e20008011000 */
[----:B------:R3:W-:Y:S01]  /*5710*/  @!P5 SYNCS.ARRIVE.TRANS64.RED.A0TR RZ, [UR6+0x220], R25 ;  /* 0x00022019ffffd9a7 */ /* 0x0007e20008300406 */
[----:B------:R-:W-:Y:S01]  /*5720*/  UPLOP3.LUT UP1, UPT, UPT, UPT, UPT, 0x80, 0x8 ;  /* 0x000000000008789c */ /* 0x000fe20003f2f070 */
[----:B------:R-:W-:Y:S01]  /*5730*/  SYNCS.ARRIVE.TRANS64.RED.A1T0 RZ, [UR37], RZ ;  /* 0x000000ffffff79a7 */ /* 0x000fe20008100425 */
[----:B------:R-:W-:Y:S09]  /*5740*/  @P3 BRA `(.L_x_106) ;  /* 0xfffffff400b43947 */ /* 0x000ff2000383ffff */
[----:B------:R-:W-:Y:S07]  /*5750*/  MOV R0, UR6 ;  /* 0x0000000600007c02 */ /* 0x000fee0008000f00 */
.L_x_107:
[----:B-1----:R-:W-:-:S04]  /*5760*/  SHF.L.U32 R3, R30, 0x1f, RZ ;  /* 0x0000001f1e037819 */ /* 0x002fc800000006ff */
[----:B------:R1:W2:Y:S03]  /*5770*/  SYNCS.PHASECHK.TRANS64.TRYWAIT P0, [R0+URZ+0x228], R3 ;  /* 0x00022803000075a7 */ /* 0x0002a600080011ff */
[----:B--2---:R-:W-:Y:S05]  /*5780*/  @!P0 NANOSLEEP.SYNCS 0x989680 ;  /* 0x009896800000895d */ /* 0x004fea0003900000 */
[----:B------:R-:W2:Y:S02]  /*5790*/  @!P0 SYNCS.PHASECHK.TRANS64 P0, [R0+URZ+0x228], R3 ;  /* 0x00022803000085a7 */ /* 0x000ea400080010ff */
[----:B--23--:R-:W-:Y:S05]  /*57a0*/  @P0 EXIT ;  /* 0x000000000000094d */ /* 0x00cfea0003800000 */
[----:B------:R-:W-:Y:S05]  /*57b0*/  BRA `(.L_x_107) ;  /* 0xfffffffc00e87947 */ /* 0x000fea000383ffff */
.L_x_98:
[----:B------:R-:W-:-:S06]  /*57c0*/  UISETP.GE.AND UP1, UPT, UR8, 0x4, UPT ;  /* 0x000000040800788c */ /* 0x000fcc000bf26270 */
[----:B------:R-:W-:-:S13]  /*57d0*/  PLOP3.LUT P0, PT, PT, PT, UP1, 0x80, 0x8 ;  /* 0x000000000008781c */ /* 0x000fda0003f0f018 */
[----:B------:R-:W-:Y:S05]  /*57e0*/  @!P0 EXIT ;  /* 0x000000000000894d */ /* 0x000fea0003800000 */
[----:B------:R-:W-:Y:S01]  /*57f0*/  BAR.SYNC.DEFER_BLOCKING 0x6, 0xa0 ;  /* 0x0182800000007b1d */ /* 0x000fe20000010000 */
[C---:B------:R-:W-:Y:S02]  /*5800*/  IMAD.SHL.U32 R3, R166.reuse, 0x40, RZ ;  /* 0x00000040a6037824 */ /* 0x040fe400078e00ff */
[----:B------:R-:W-:Y:S02]  /*5810*/  HFMA2 R76, -RZ, RZ, 0, 0 ;  /* 0x00000000ff4c7431 */ /* 0x000fe400000001ff */
[C---:B------:R-:W-:Y:S01]  /*5820*/  IMAD.SHL.U32 R168, R166.reuse, 0x8, RZ ;  /* 0x00000008a6a87824 */ /* 0x040fe200078e00ff */
[----:B------:R-:W-:Y:S01]  /*5830*/  CS2R R174, SRZ ;  /* 0x0000000000ae7805 */ /* 0x000fe2000001ff00 */
[----:B------:R-:W-:Y:S01]  /*5840*/  IMAD.U32 R79, R166, 0x10000, RZ ;  /* 0x00010000a64f7824 */ /* 0x000fe200078e00ff */
[----:B------:R-:W-:Y:S01]  /*5850*/  UMOV UR43, 0x400 ;  /* 0x00000400002b7882 */ /* 0x000fe20000000000 */
[----:B------:R-:W-:Y:S01]  /*5860*/  LOP3.LUT R5, R3, 0x180, RZ, 0xc0, !PT ;  /* 0x0000018003057812 */ /* 0x000fe200078ec0ff */
[----:B------:R-:W-:Y:S01]  /*5870*/  ULEA UR43, UR37, UR43, 0x18 ;  /* 0x0000002b252b7291 */ /* 0x000fe2000f8ec0ff */
[----:B------:R-:W1:Y:S01]  /*5880*/  LDC R167, c[0x0][0x370] ;  /* 0x0000dc00ffa77b82 */ /* 0x000e620000000800 */
[----:B------:R-:W-:Y:S01]  /*5890*/  LOP3.LUT R79, R79, 0x600000, RZ, 0xc0, !PT ;  /* 0x006000004f4f7812 */ /* 0x000fe200078ec0ff */
[----:B------:R-:W-:Y:S01]  /*58a0*/  IMAD.MOV.U32 R181, RZ, RZ, RZ ;  /* 0x000000ffffb57224 */ /* 0x000fe200078e00ff */
[----:B------:R-:W-:Y:S01]  /*58b0*/  LOP3.LUT R168, R5, 0x30, R168, 0xf8, !PT ;  /* 0x0000003005a87812 */ /* 0x000fe200078ef8a8 */
[----:B------:R-:W-:Y:S01]  /*58c0*/  UIADD3 UR4, UPT, UPT, UR43, 0x2400, URZ ;  /* 0x000024002b047890 */ /* 0x000fe2000fffe0ff */
[----:B------:R-:W-:Y:S01]  /*58d0*/  IMAD.MOV.U32 R173, RZ, RZ, RZ ;  /* 0x000000ffffad7224 */ /* 0x000fe200078e00ff */
[----:B------:R-:W2:Y:S01]  /*58e0*/  LDCU.64 UR46, c[0x0][0x348] ;  /* 0x00006900ff2e77ac */ /* 0x000ea20008000a00 */
[----:B------:R-:W-:Y:S01]  /*58f0*/  LOP3.LUT R168, R168, 0x1e40, R3, 0xf8, !PT ;  /* 0x00001e40a8a87812 */ /* 0x000fe200078ef803 */
[----:B------:R-:W4:Y:S01]  /*5900*/  LDC R74, c[0x0][0xb0c] ;  /* 0x0002c300ff4a7b82 */ /* 0x000f220000000800 */
[----:B------:R-:W-:Y:S01]  /*5910*/  IMAD.SHL.U32 R3, R166, 0x10, RZ ;  /* 0x00000010a6037824 */ /* 0x000fe200078e00ff */
[----:B------:R-:W-:Y:S01]  /*5920*/  MOV R179, UR4 ;  /* 0x0000000400b37c02 */ /* 0x000fe20008000f00 */
[----:B------:R-:W1:Y:S03]  /*5930*/  LDCU.64 UR38, c[0x0][0x888] ;  /* 0x00011100ff2677ac */ /* 0x000e660008000a00 */
[C---:B------:R-:W-:Y:S01]  /*5940*/  LOP3.LUT R5, R3.reuse, 0x20, RZ, 0xc0, !PT ;  /* 0x0000002003057812 */ /* 0x040fe200078ec0ff */
[----:B------:R-:W3:Y:S01]  /*5950*/  LDS R0, [UR43+0x2f0] ;  /* 0x0002f02bff007984 */ /* 0x000ee20008000800 */
[----:B------:R-:W1:Y:S01]  /*5960*/  LDC R170, c[0x0][0xb20] ;  /* 0x0002c800ffaa7b82 */ /* 0x000e620000000800 */
[----:B------:R-:W-:Y:S01]  /*5970*/  LOP3.LUT R3, R3, 0x40, RZ, 0xc0, !PT ;  /* 0x0000004003037812 */ /* 0x000fe200078ec0ff */
[----:B------:R-:W-:-:S06]  /*5980*/  UIADD3 UR42, UPT, UPT, UR43, 0x400, URZ ;  /* 0x000004002b2a7890 */ /* 0x000fcc000fffe0ff */
[----:B------:R-:W1:Y:S08]  /*5990*/  LDC R73, c[0x0][0xb30] ;  /* 0x0002cc00ff497b82 */ /* 0x000e700000000800 */
[----:B------:R-:W1:Y:S08]  /*59a0*/  LDC.64 R152, c[0x0][0xb10] ;  /* 0x0002c400ff987b82 */ /* 0x000e700000000a00 */
[----:B------:R-:W1:Y:S08]  /*59b0*/  LDC.64 R70, c[0x0][0xb18] ;  /* 0x0002c600ff467b82 */ /* 0x000e700000000a00 */
[----:B------:R-:W1:Y:S01]  /*59c0*/  LDC.64 R148, c[0x0][0x888] ;  /* 0x00022200ff947b82 */ /* 0x000e620000000a00 */
[----:B---3--:R-:W-:-:S07]  /*59d0*/  IMAD.IADD R79, R0, 0x1, R79 ;  /* 0x00000001004f7824 */ /* 0x008fce00078e024f */
[----:B------:R-:W3:Y:S01]  /*59e0*/  LDC.64 R68, c[0x0][0xb28] ;  /* 0x0002ca00ff447b82 */ /* 0x000ee20000000a00 */
[----:B------:R-:W-:-:S05]  /*59f0*/  VIADD R0, R168, UR43 ;  /* 0x0000002ba8007c36 */ /* 0x000fca0008000000 */
[--C-:B------:R-:W-:Y:S02]  /*5a00*/  IADD3 R178, PT, PT, -R5, 0x400, R0.reuse ;  /* 0x0000040005b27810 */ /* 0x100fe40007ffe100 */
[----:B------:R-:W1:Y:S01]  /*5a10*/  LDC.64 R150, c[0x0][0x890] ;  /* 0x00022400ff967b82 */ /* 0x000e620000000a00 */
[----:B------:R-:W-:Y:S02]  /*5a20*/  IADD3 R177, PT, PT, -R3, 0x400, R0 ;  /* 0x0000040003b17810 */ /* 0x000fe40007ffe100 */
[----:B------:R-:W-:-:S05]  /*5a30*/  IMAD.IADD R176, R178, 0x1, -R3 ;  /* 0x00000001b2b07824 */ /* 0x000fca00078e0a03 */
[----:B------:R-:W1:Y:S08]  /*5a40*/  LDC.64 R146, c[0x0][0x8b0] ;  /* 0x00022c00ff927b82 */ /* 0x000e700000000a00 */
[----:B------:R-:W1:Y:S08]  /*5a50*/  LDC.64 R144, c[0x0][0x8a8] ;  /* 0x00022a00ff907b82 */ /* 0x000e700000000a00 */
[----:B--2-4-:R-:W1:Y:S02]  /*5a60*/  LDC R172, c[0x0][0x374] ;  /* 0x0000dd00ffac7b82 */ /* 0x014e640000000800 */
.L_x_125:
[C---:B------:R-:W-:Y:S02]  /*5a70*/  LEA R0, R181.reuse, UR43, 0x3 ;  /* 0x0000002bb5007c11 */ /* 0x040fe4000f8e18ff */
[----:B------:R-:W-:Y:S02]  /*5a80*/  SHF.L.U32 R3, R174, 0x1f, RZ ;  /* 0x0000001fae037819 */ /* 0x000fe400000006ff */
[----:B------:R-:W-:Y:S02]  /*5a90*/  LEA R16, R181, UR43, 0x4 ;  /* 0x0000002bb5107c11 */ /* 0x000fe4000f8e20ff */
[----:B--2---:R-:W2:Y:S02]  /*5aa0*/  SYNCS.PHASECHK.TRANS64.TRYWAIT P0, [R0+URZ+0x240], R3 ;  /* 0x00024003000075a7 */ /* 0x004ea400080011ff */
[----:B-12---:R-:W-:Y:S05]  /*5ab0*/  @!P0 BRA `(.L_x_108) ;  /* 0x0000003400308947 */ /* 0x006fea0003800000 */
.L_x_217:
[----:B------:R-:W4:Y:S01]  /*5ac0*/  LDC.64 R12, c[0x0][0xb10] ;  /* 0x0002c400ff0c7b82 */ /* 0x000f220000000a00 */
[----:B------:R-:W3:Y:S01]  /*5ad0*/  LDS.128 R16, [R16+0x2d0] ;  /* 0x0002d00010107984 */ /* 0x000ee20000000c00 */
[----:B-1----:R-:W-:Y:S01]  /*5ae0*/  ISETP.NE.AND P1, PT, R73, 0x1, PT ;  /* 0x000000014900780c */ /* 0x002fe20003f25270 */
[----:B--2---:R-:W-:Y:S01]  /*5af0*/  VIADD R0, R0, 0x250 ;  /* 0x0000025000007836 */ /* 0x004fe20000000000 */
[----:B------:R-:W-:Y:S04]  /*5b00*/  ISETP.GE.AND P0, PT, R72, 0x1, PT ;  /* 0x000000014800780c */ /* 0x000fe80003f06270 */
[----:B------:R-:W1:Y:S01]  /*5b10*/  LDC.64 R10, c[0x0][0xb18] ;  /* 0x0002c600ff0a7b82 */ /* 0x000e620000000a00 */
[----:B------:R-:W-:Y:S01]  /*5b20*/  PRMT R0, RZ, 0x654, R0 ;  /* 0x00000654ff007816 */ /* 0x000fe20000000000 */
[----:B------:R-:W-:Y:S01]  /*5b30*/  @!PT LDS RZ, [RZ] ;  /* 0x00000000fffff984 */ /* 0x000fe20000000800 */
[----:B------:R-:W-:Y:S01]  /*5b40*/  @!PT LDS RZ, [RZ] ;  /* 0x00000000fffff984 */ /* 0x000fe20000000800 */
[----:B------:R-:W-:Y:S01]  /*5b50*/  @!PT LDS RZ, [RZ] ;  /* 0x00000000fffff984 */ /* 0x000fe20000000800 */
[----:B------:R-:W-:Y:S01]  /*5b60*/  @!PT LDS RZ, [RZ] ;  /* 0x00000000fffff984 */ /* 0x000fe20000000800 */
[----:B------:R2:W-:Y:S06]  /*5b70*/  MEMBAR.ALL.CTA ;  /* 0x0000000000007992 */ /* 0x0005ec0000008000 */
[----:B--2---:R-:W2:Y:S01]  /*5b80*/  FENCE.VIEW.ASYNC.S ;  /* 0x00000000000073c6 */ /* 0x004ea20000000000 */
[----:B------:R-:W1:Y:S08]  /*5b90*/  @!P1 LDC R14, c[0x0][0xb20] ;  /* 0x0002c800ff0e9b82 */ /* 0x000e700000000800 */
[----:B------:R-:W1:Y:S01]  /*5ba0*/  @!P1 LDC R9, c[0x0][0xb0c] ;  /* 0x0002c300ff099b82 */ /* 0x000e620000000800 */
[----:B--2---:R2:W-:Y:S01]  /*5bb0*/  SYNCS.ARRIVE.TRANS64.RED.A1T0 RZ, [R0+URZ], RZ ;  /* 0x000000ff00ff79a7 */ /* 0x0045e200081004ff */
[----:B---3--:R-:W-:Y:S04]  /*5bc0*/  LOP3.LUT P4, RZ, R18, 0x1, RZ, 0xc0, !PT ;  /* 0x0000000112ff7812 */ /* 0x008fe8000788c0ff */
[----:B------:R-:W-:Y:S09]  /*5bd0*/  P2R R180, PR, RZ, 0x10 ;  /* 0x00000010ffb47803 */ /* 0x000ff20000000000 */
[----:B------:R-:W-:Y:S02]  /*5be0*/  @P4 MOV R77, R16 ;  /* 0x00000010004d4202 */ /* 0x000fe40000000f00 */
[----:B------:R-:W-:Y:S01]  /*5bf0*/  @P4 LOP3.LUT R75, R17, 0xffff, RZ, 0xc0, !PT ;  /* 0x0000ffff114b4812 */ /* 0x000fe200078ec0ff */
[----:B--2-4-:R-:W-:Y:S06]  /*5c00*/  @!P0 BRA `(.L_x_109) ;  /* 0x0000000000a48947 */ /* 0x014fec0003800000 */
[----:B------:R-:W-:Y:S01]  /*5c10*/  IMAD.HI.U32 R21, R172, R71, RZ ;  /* 0x00000047ac157227 */ /* 0x000fe200078e00ff */
[----:B------:R-:W-:Y:S02]  /*5c20*/  ISETP.NE.AND P0, PT, R70, 0x1, PT ;  /* 0x000000014600780c */ /* 0x000fe40003f05270 */
[----:B------:R-:W-:Y:S01]  /*5c30*/  ISETP.NE.AND P2, PT, R72, 0x1, PT ;  /* 0x000000014800780c */ /* 0x000fe20003f45270 */
[----:B------:R-:W-:Y:S01]  /*5c40*/  IMAD.HI.U32 R20, R167, R152, RZ ;  /* 0x00000098a7147227 */ /* 0x000fe200078e00ff */
[----:B------:R-:W-:Y:S02]  /*5c50*/  SHF.R.U32.HI R21, RZ, R170, R21 ;  /* 0x000000aaff157219 */ /* 0x000fe40000011615 */
[----:B------:R-:W-:Y:S01]  /*5c60*/  ISETP.NE.AND P3, PT, R74, 0x1, PT ;  /* 0x000000014a00780c */ /* 0x000fe20003f65270 */
[----:B------:R-:W-:Y:S01]  /*5c70*/  IMAD.HI.U32 R24, R77, R152, RZ ;  /* 0x000000984d187227 */ /* 0x000fe200078e00ff */
[----:B------:R-:W-:Y:S02]  /*5c80*/  SHF.R.U32.HI R20, RZ, R153, R20 ;  /* 0x00000099ff147219 */ /* 0x000fe40000011614 */
[----:B------:R-:W-:Y:S01]  /*5c90*/  SEL R3, R172, R21, !P0 ;  /* 0x00000015ac037207 */ /* 0x000fe20004000000 */
[----:B------:R-:W-:Y:S01]  /*5ca0*/  IMAD.HI.U32 R21, R75, R71, RZ ;  /* 0x000000474b157227 */ /* 0x000fe200078e00ff */
[----:B------:R-:W-:Y:S02]  /*5cb0*/  SEL R7, R167, R20, !P3 ;  /* 0x00000014a7077207 */ /* 0x000fe40005800000 */
[----:B------:R-:W-:Y:S01]  /*5cc0*/  SHF.R.U32.HI R24, RZ, R153, R24 ;  /* 0x00000099ff187219 */ /* 0x000fe20000011618 */
[-C--:B------:R-:W-:Y:S04]  /*5cd0*/  IMAD.HI.U32 R20, R3, R68.reuse, RZ ;  /* 0x0000004403147227 */ /* 0x080fe800078e00ff */
[----:B------:R-:W-:Y:S01]  /*5ce0*/  IMAD.HI.U32 R22, R7, R68, RZ ;  /* 0x0000004407167227 */ /* 0x000fe200078e00ff */
[-C--:B------:R-:W-:Y:S02]  /*5cf0*/  @P2 SHF.R.U32.HI R3, RZ, R69.reuse, R20 ;  /* 0x00000045ff032219 */ /* 0x080fe40000011614 */
[----:B------:R-:W-:Y:S02]  /*5d00*/  SHF.R.U32.HI R20, RZ, R170, R21 ;  /* 0x000000aaff147219 */ /* 0x000fe40000011615 */
[----:B------:R-:W-:Y:S01]  /*5d10*/  @P2 SHF.R.U32.HI R7, RZ, R69, R22 ;  /* 0x00000045ff072219 */ /* 0x000fe20000011616 */
[C---:B------:R-:W-:Y:S01]  /*5d20*/  IMAD R2, R72.reuse, R3, RZ ;  /* 0x0000000348027224 */ /* 0x040fe200078e02ff */
[----:B------:R-:W-:Y:S02]  /*5d30*/  SEL R5, R75, R20, !P0 ;  /* 0x000000144b057207 */ /* 0x000fe40004000000 */
[----:B------:R-:W-:Y:S01]  /*5d40*/  SEL R3, R77, R24, !P3 ;  /* 0x000000184d037207 */ /* 0x000fe20005800000 */
[----:B------:R-:W-:Y:S01]  /*5d50*/  IMAD R4, R72, R7, RZ ;  /* 0x0000000748047224 */ /* 0x000fe200078e02ff */
[C---:B------:R-:W-:Y:S01]  /*5d60*/  ISETP.GE.AND P0, PT, R5.reuse, R2, PT ;  /* 0x000000020500720c */ /* 0x040fe20003f06270 */
[----:B------:R-:W-:Y:S03]  /*5d70*/  IMAD.HI.U32 R6, R5, R68, RZ ;  /* 0x0000004405067227 */ /* 0x000fe600078e00ff */
[----:B------:R-:W-:Y:S01]  /*5d80*/  ISETP.GE.OR P0, PT, R3, R4, P0 ;  /* 0x000000040300720c */ /* 0x000fe20000706670 */
[----:B------:R-:W-:Y:S01]  /*5d90*/  IMAD.MOV R4, RZ, RZ, -R3 ;  /* 0x000000ffff047224 */ /* 0x000fe200078e0a03 */
[-C--:B------:R-:W-:Y:S03]  /*5da0*/  SHF.R.U32.HI R6, RZ, R69.reuse, R6 ;  /* 0x00000045ff067219 */ /* 0x080fe60000011606 */
[----:B------:R-:W-:Y:S01]  /*5db0*/  IMAD R77, R74, R4, R77 ;  /* 0x000000044a4d7224 */ /* 0x000fe200078e024d */
[----:B------:R-:W-:Y:S05]  /*5dc0*/  SEL R15, R5, R6, !P2 ;  /* 0x00000006050f7207 */ /* 0x000fea0005000000 */
[----:B------:R-:W-:Y:S02]  /*5dd0*/  IMAD.MOV R6, RZ, RZ, -R15 ;  /* 0x000000ffff067224 */ /* 0x000fe400078e0a0f */
[C---:B------:R-:W-:Y:S04]  /*5de0*/  @!P0 IMAD.HI.U32 R2, R3.reuse, R68, RZ ;  /* 0x0000004403028227 */ /* 0x040fe800078e00ff */
[----:B------:R-:W-:Y:S01]  /*5df0*/  IMAD R6, R72, R6, R5 ;  /* 0x0000000648067224 */ /* 0x000fe200078e0205 */
[----:B------:R-:W-:Y:S04]  /*5e00*/  @!P0 SHF.R.U32.HI R2, RZ, R69, R2 ;  /* 0x00000045ff028219 */ /* 0x000fe80000011602 */
[----:B------:R-:W-:Y:S02]  /*5e10*/  @!P0 SEL R0, R3, R2, !P2 ;  /* 0x0000000203008207 */ /* 0x000fe40005000000 */
[----:B------:R-:W-:Y:S02]  /*5e20*/  IADD3 R2, PT, PT, -R5, RZ, RZ ;  /* 0x000000ff05027210 */ /* 0x000fe40007ffe1ff */
[----:B------:R-:W-:Y:S01]  /*5e30*/  @!P0 IADD3 R8, PT, PT, R15, -R0, RZ ;  /* 0x800000000f088210 */ /* 0x000fe20007ffe0ff */
[----:B------:R-:W-:Y:S02]  /*5e40*/  @!P0 IMAD R0, R7, R6, R0 ;  /* 0x0000000607008224 */ /* 0x000fe400078e0200 */
[----:B------:R-:W-:Y:S02]  /*5e50*/  IMAD R75, R70, R2, R75 ;  /* 0x00000002464b7224 */ /* 0x000fe400078e024b */
[----:B------:R-:W-:Y:S02]  /*5e60*/  @!P0 IMAD R5, R8, R72, R3 ;  /* 0x0000004808058224 */ /* 0x000fe400078e0203 */
[----:B------:R-:W-:Y:S04]  /*5e70*/  @!P0 IMAD.MOV.U32 R3, RZ, RZ, R0 ;  /* 0x000000ffff038224 */ /* 0x000fe800078e0000 */
[----:B------:R-:W-:Y:S02]  /*5e80*/  IMAD R77, R3, R74, R77 ;  /* 0x0000004a034d7224 */ /* 0x000fe400078e024d */
[----:B------:R-:W-:Y:S07]  /*5e90*/  IMAD R75, R5, R70, R75 ;  /* 0x00000046054b7224 */ /* 0x000fee00078e024b */
.L_x_109:
[----:B------:R-:W-:Y:S01]  /*5ea0*/  @!P1 IMAD.HI.U32 R0, R77, R12, RZ ;  /* 0x0000000c4d009227 */ /* 0x000fe200078e00ff */
[----:B-1----:R-:W-:Y:S01]  /*5eb0*/  @!P1 ISETP.NE.AND P0, PT, R10, 0x1, PT ;  /* 0x000000010a00980c */ /* 0x002fe20003f05270 */
[----:B------:R-:W-:Y:S01]  /*5ec0*/  ULOP3.LUT UP0, URZ, UR42, 0x1b0, URZ, 0xc0, !UPT ;  /* 0x000001b02aff7892 */ /* 0x000fe2000f80c0ff */
[----:B------:R-:W-:Y:S01]  /*5ed0*/  @!P1 ISETP.NE.AND P2, PT, R9, 0x1, PT ;  /* 0x000000010900980c */ /* 0x000fe20003f45270 */
[----:B------:R-:W-:Y:S01]  /*5ee0*/  @!P1 IMAD.HI.U32 R3, R75, R11, RZ ;  /* 0x0000000b4b039227 */ /* 0x000fe200078e00ff */
[----:B------:R-:W-:Y:S02]  /*5ef0*/  @!P1 SHF.R.U32.HI R0, RZ, R13, R0 ;  /* 0x0000000dff009219 */ /* 0x000fe40000011600 */
[----:B------:R-:W-:Y:S01]  /*5f00*/  @P4 SHF.R.U32.HI R171, RZ, 0x10, R17 ;  /* 0x00000010ffab4819 */ /* 0x000fe20000011611 */
[----:B------:R-:W-:Y:S01]  /*5f10*/  VIADD R181, R181, 0x1 ;  /* 0x00000001b5b57836 */ /* 0x000fe20000000000 */
[----:B------:R-:W-:Y:S02]  /*5f20*/  @!P1 SHF.R.U32.HI R2, RZ, R14, R3 ;  /* 0x0000000eff029219 */ /* 0x000fe40000011603 */
[----:B------:R-:W-:Y:S02]  /*5f30*/  @!P1 SEL R3, R77, R0, !P2 ;  /* 0x000000004d039207 */ /* 0x000fe40005000000 */
[----:B------:R-:W-:Y:S05]  /*5f40*/  @!P1 SEL R2, R75, R2, !P0 ;  /* 0x000000024b029207 */ /* 0x000fea0004000000 */
[----:B------:R-:W-:Y:S02]  /*5f50*/  @!P1 IMAD.IADD R0, R2, 0x1, -R3 ;  /* 0x0000000102009824 */ /* 0x000fe400078e0a03 */
[----:B------:R-:W-:Y:S02]  /*5f60*/  @!P1 IMAD.IADD R2, R3, 0x1, -R2 ;  /* 0x0000000103029824 */ /* 0x000fe400078e0a02 */
[----:B------:R-:W-:Y:S02]  /*5f70*/  @!P1 IMAD R77, R0, R9, R77 ;  /* 0x00000009004d9224 */ /* 0x000fe400078e024d */
[----:B------:R-:W-:Y:S01]  /*5f80*/  @!P1 IMAD R75, R2, R10, R75 ;  /* 0x0000000a024b9224 */ /* 0x000fe200078e024b */
[----:B------:R-:W-:Y:S06]  /*5f90*/  BRA.U !UP0, `(.L_x_110) ;  /* 0x0000000108407547 */ /* 0x000fec000b800000 */
[----:B------:R-:W1:Y:S01]  /*5fa0*/  LDCU.64 UR8, c[0x4][0x80] ;  /* 0x01001000ff0877ac */ /* 0x000e620008000a00 */
[----:B------:R-:W-:Y:S01]  /*5fb0*/  MOV R3, 0x0 ;  /* 0x0000000000037802 */ /* 0x000fe20000000f00 */
[----:B------:R-:W-:Y:S02]  /*5fc0*/  HFMA2 R12, -RZ, RZ, 0, 5.9604644775390625e-08 ;  /* 0x00000001ff0c7431 */ /* 0x000fe400000001ff */
[----:B------:R-:W-:Y:S02]  /*5fd0*/  IMAD.MOV.U32 R8, RZ, RZ, 0x70 ;  /* 0x00000070ff087424 */ /* 0x000fe400078e00ff */
[----:B------:R-:W-:Y:S01]  /*5fe0*/  IMAD.MOV.U32 R13, RZ, RZ, RZ ;  /* 0x000000ffff0d7224 */ /* 0x000fe200078e00ff */
[----:B------:R-:W2:Y:S01]  /*5ff0*/  LDCU.64 UR6, c[0x4][0x88] ;  /* 0x01001100ff0677ac */ /* 0x000ea20008000a00 */
[----:B------:R-:W3:Y:S01]  /*6000*/  LDC.64 R2, c[0x4][R3] ;  /* 0x0100000003027b82 */ /* 0x000ee20000000a00 */
[----:B------:R-:W4:Y:S01]  /*6010*/  LDCU.64 UR4, c[0x4][0x8] ;  /* 0x01000100ff0477ac */ /* 0x000f220008000a00 */
[----:B-1----:R-:W-:Y:S01]  /*6020*/  MOV R5, UR9 ;  /* 0x0000000900057c02 */ /* 0x002fe20008000f00 */
[----:B------:R-:W-:Y:S01]  /*6030*/  IMAD.U32 R4, RZ, RZ, UR8 ;  /* 0x00000008ff047e24 */ /* 0x000fe2000f8e00ff */
[----:B--2---:R-:W-:Y:S01]  /*6040*/  MOV R7, UR7 ;  /* 0x0000000700077c02 */ /* 0x004fe20008000f00 */
[----:B------:R-:W-:Y:S01]  /*6050*/  IMAD.U32 R6, RZ, RZ, UR6 ;  /* 0x00000006ff067e24 */ /* 0x000fe2000f8e00ff */
[----:B----4-:R-:W-:Y:S01]  /*6060*/  MOV R11, UR5 ;  /* 0x00000005000b7c02 */ /* 0x010fe20008000f00 */
[----:B------:R-:W-:Y:S02]  /*6070*/  IMAD.U32 R10, RZ, RZ, UR4 ;  /* 0x00000004ff0a7e24 */ /* 0x000fe4000f8e00ff */
[----:B------:R-:W-:Y:S07]  /*6080*/  LEPC R20, `(.L_x_110) ;  /* 0x000000001014794e */ /* 0x000fee0000000000 */
[----:B---3-5:R-:W-:Y:S05]  /*6090*/  CALL.ABS.NOINC R2 ;  /* 0x0000000002007343 */ /* 0x028fea0003c00000 */
.L_x_110:
[----:B------:R-:W-:Y:S01]  /*60a0*/  LOP3.LUT P0, RZ, R179, 0x1b0, RZ, 0xc0, !PT ;  /* 0x000001b0b3ff7812 */ /* 0x000fe2000780c0ff */
[----:B------:R-:W-:Y:S11]  /*60b0*/  BSSY.RECONVERGENT B6, `(.L_x_111) ;  /* 0x0000013000067945 */ /* 0x000ff60003800200 */
[----:B------:R-:W-:Y:S01]  /*60c0*/  @!UPT UIADD3 URZ, UPT, UPT, URZ, URZ, URZ ;  /* 0x000000fffffff290 */ /* 0x000fe2000fffe0ff */
[----:B------:R-:W-:Y:S05]  /*60d0*/  @!P0 BRA `(.L_x_112) ;  /* 0x0000000000408947 */ /* 0x000fea0003800000 */
        /* <DEDUP_REMOVED lines=16> */
.L_x_112:
[----:B------:R-:W-:Y:S05]  /*61e0*/  BSYNC.RECONVERGENT B6 ;  /* 0x0000000000067941 */ /* 0x000fea0003800200 */
.L_x_111:
[----:B------:R-:W-:Y:S01]  /*61f0*/  ISETP.NE.U32.AND P3, PT, R150, RZ, PT ;  /* 0x000000ff9600720c */ /* 0x000fe20003f65070 */
[----:B------:R-:W-:Y:S01]  /*6200*/  UISETP.NE.AND UP1, UPT, UR44, URZ, UPT ;  /* 0x000000ff2c00728c */ /* 0x000fe2000bf25270 */
[----:B------:R-:W-:Y:S02]  /*6210*/  ISETP.NE.U32.AND P4, PT, R146, RZ, PT ;  /* 0x000000ff9200720c */ /* 0x000fe40003f85070 */
[----:B------:R-:W-:Y:S02]  /*6220*/  ISETP.NE.AND.EX P3, PT, R151, RZ, PT, P3 ;  /* 0x000000ff9700720c */ /* 0x000fe40003f65330 */
[----:B------:R-:W-:Y:S02]  /*6230*/  PLOP3.LUT P1, PT, PT, PT, PT, 0x8, 0x80 ;  /* 0x000000000080781c */ /* 0x000fe40003f2e170 */
[----:B------:R-:W-:Y:S02]  /*6240*/  PLOP3.LUT P0, PT, PT, PT, UP1, 0x80, 0x8 ;  /* 0x000000000008781c */ /* 0x000fe40003f0f018 */
[----:B------:R-:W-:Y:S02]  /*6250*/  ISETP.NE.AND.EX P4, PT, R147, RZ, PT, P4 ;  /* 0x000000ff9300720c */ /* 0x000fe40003f85340 */
[----:B------:R-:W1:Y:S09]  /*6260*/  @UP1 LDCU.64 UR4, c[0x0][0x888] ;  /* 0x00011100ff0417ac */ /* 0x000e720008000a00 */
[----:B------:R-:W-:Y:S01]  /*6270*/  @P0 PLOP3.LUT P1, PT, P3, PT, PT, 0x80, 0x8 ;  /* 0x000000000008081c */ /* 0x000fe20001f2f070 */
[----:B-1----:R-:W-:Y:S04]  /*6280*/  @UP1 UISETP.NE.U32.AND UP0, UPT, UR4, URZ, UPT ;  /* 0x000000ff0400128c */ /* 0x002fe8000bf05070 */
[----:B------:R-:W-:Y:S04]  /*6290*/  @UP1 UISETP.NE.AND.EX UP0, UPT, UR5, URZ, UPT, UP0 ;  /* 0x000000ff0500128c */ /* 0x000fe8000bf05300 */
[----:B------:R-:W-:Y:S01]  /*62a0*/  @UP1 USEL UR4, URZ, 0xffffffff, UP0 ;  /* 0xffffffffff041887 */ /* 0x000fe20008000000 */
[----:B------:R-:W-:Y:S11]  /*62b0*/  @!P3 BRA `(.L_x_113) ;  /* 0x00000000002cb947 */ /* 0x000ff60003800000 */
[----:B------:R-:W-:Y:S01]  /*62c0*/  ISETP.NE.U32.AND P2, PT, R148, RZ, PT ;  /* 0x000000ff9400720c */ /* 0x000fe20003f45070 */
[----:B------:R-:W-:Y:S03]  /*62d0*/  IMAD.MOV.U32 R164, RZ, RZ, 0x1 ;  /* 0x00000001ffa47424 */ /* 0x000fe600078e00ff */
[----:B------:R-:W-:Y:S11]  /*62e0*/  ISETP.NE.AND.EX P2, PT, R149, RZ, PT, P2 ;  /* 0x000000ff9500720c */ /* 0x000ff60003f45320 */
[----:B------:R-:W-:Y:S02]  /*62f0*/  @!UPT UIADD3 URZ, UPT, UPT, URZ, URZ, URZ ;  /* 0x000000fffffff290 */ /* 0x000fe4000fffe0ff */
[----:B------:R-:W1:Y:S01]  /*6300*/  @P2 LDC.64 R2, c[0x0][0x888] ;  /* 0x00022200ff022b82 */ /* 0x000e620000000a00 */
[----:B------:R-:W-:Y:S04]  /*6310*/  @P2 IMAD R0, R150, UR36, RZ ;  /* 0x0000002496002c24 */ /* 0x000fe8000f8e02ff */
[----:B-1----:R-:W-:Y:S04]  /*6320*/  @P2 IMAD.WIDE R2, R0, 0x4, R2 ;  /* 0x0000000400022825 */ /* 0x002fe800078e0202 */
[----:B------:R-:W-:Y:S01]  /*6330*/  HFMA2 R0, -RZ, RZ, 0, 5.9604644775390625e-08 ;  /* 0x00000001ff007431 */ /* 0x000fe200000001ff */
[----:B-----5:R1:W5:Y:S04]  /*6340*/  @P2 LDG.E R81, desc[UR40][R2.64] ;  /* 0x0000002802512981 */ /* 0x020368000c1e1900 */
[----:B------:R-:W-:Y:S01]  /*6350*/  @!P2 PRMT R164, R0, 0x7610, R164 ;  /* 0x0000761000a4a816 */ /* 0x000fe200000000a4 */
[----:B-1----:R-:W2:Y:S06]  /*6360*/  @!P2 LDC R81, c[0x0][0x880] ;  /* 0x00022000ff51ab82 */ /* 0x002eac0000000800 */
.L_x_113:
[----:B------:R-:W-:Y:S05]  /*6370*/  @!P4 BRA `(.L_x_114) ;  /* 0x000000000020c947 */ /* 0x000fea0003800000 */
[----:B------:R-:W-:Y:S04]  /*6380*/  ISETP.NE.U32.AND P2, PT, R144, RZ, PT ;  /* 0x000000ff9000720c */ /* 0x000fe80003f45070 */
[----:B------:R-:W-:Y:S11]  /*6390*/  ISETP.NE.AND.EX P2, PT, R145, RZ, PT, P2 ;  /* 0x000000ff9100720c */ /* 0x000ff60003f45320 */
[----:B------:R-:W-:Y:S02]  /*63a0*/  @!UPT UIADD3 URZ, UPT, UPT, URZ, URZ, URZ ;  /* 0x000000fffffff290 */ /* 0x000fe4000fffe0ff */
[----:B------:R-:W1:Y:S01]  /*63b0*/  @P2 LDC.64 R2, c[0x0][0x8a8] ;  /* 0x00022a00ff022b82 */ /* 0x000e620000000a00 */
[----:B------:R-:W-:Y:S04]  /*63c0*/  @P2 IMAD R0, R146, UR36, RZ ;  /* 0x0000002492002c24 */ /* 0x000fe8000f8e02ff */
[----:B-1----:R-:W-:Y:S05]  /*63d0*/  @P2 IMAD.WIDE R2, R0, 0x4, R2 ;  /* 0x0000000400022825 */ /* 0x002fea00078e0202 */
[----:B-----5:R1:W5:Y:S02]  /*63e0*/  @P2 LDG.E R78, desc[UR40][R2.64] ;  /* 0x00000028024e2981 */ /* 0x020364000c1e1900 */
[----:B-1----:R-:W3:Y:S02]  /*63f0*/  @!P2 LDC R78, c[0x0][0x8a0] ;  /* 0x00022800ff4eab82 */ /* 0x002ee40000000800 */
.L_x_114:
[----:B--2--5:R-:W-:Y:S01]  /*6400*/  @P0 FSETP.NEU.AND P4, PT, R81, RZ, PT ;  /* 0x000000ff5100020b */ /* 0x024fe20003f8d000 */
[----:B------:R-:W-:Y:S01]  /*6410*/  IMAD.U32 R0, RZ, RZ, UR4 ;  /* 0x00000004ff007e24 */ /* 0x000fe2000f8e00ff */
[----:B------:R-:W-:Y:S01]  /*6420*/  @P0 LOP3.LUT P2, RZ, R164, 0xff, RZ, 0xc0, !PT ;  /* 0x000000ffa4ff0812 */ /* 0x000fe2000784c0ff */
[----:B------:R-:W-:Y:S01]  /*6430*/  BSSY B1, `(.L_x_115) ;  /* 0x000003d000017945 */ /* 0x000fe20003800000 */
[----:B------:R-:W-:Y:S01]  /*6440*/  @P0 SEL R3, RZ, 0xffffffff, P4 ;  /* 0xffffffffff030807 */ /* 0x000fe20002000000 */
[C---:B------:R-:W-:Y:S01]  /*6450*/  IMAD R64, R76.reuse, 0x40, R79 ;  /* 0x000000404c407824 */ /* 0x040fe200078e024f */
[----:B------:R-:W-:Y:S02]  /*6460*/  LEA R156, R76, UR43, 0x3 ;  /* 0x0000002b4c9c7c11 */ /* 0x000fe4000f8e18ff */
[----:B------:R-:W-:Y:S02]  /*6470*/  CS2R R86, SRZ ;  /* 0x0000000000567805 */ /* 0x000fe4000001ff00 */
[----:B------:R-:W-:Y:S02]  /*6480*/  @P1 SEL R3, R0, R3, !P2 ;  /* 0x0000000300031207 */ /* 0x000fe40005000000 */
[----:B------:R-:W-:Y:S02]  /*6490*/  CS2R R84, SRZ ;  /* 0x0000000000547805 */ /* 0x000fe4000001ff00 */
[----:B------:R-:W-:Y:S02]  /*64a0*/  SHF.L.U32 R5, R175, 0x1f, RZ ;  /* 0x0000001faf057819 */ /* 0x000fe400000006ff */
[----:B------:R-:W-:Y:S02]  /*64b0*/  CS2R R90, SRZ ;  /* 0x00000000005a7805 */ /* 0x000fe4000001ff00 */
[----:B------:R-:W-:Y:S02]  /*64c0*/  @P0 LOP3.LUT R3, R3, 0x1, RZ, 0xc0, !PT ;  /* 0x0000000103030812 */ /* 0x000fe400078ec0ff */
[----:B------:R-:W-:Y:S02]  /*64d0*/  CS2R R88, SRZ ;  /* 0x0000000000587805 */ /* 0x000fe4000001ff00 */
[----:B------:R-:W-:Y:S02]  /*64e0*/  PLOP3.LUT P5, PT, PT, PT, PT, 0x8, 0x80 ;  /* 0x000000000080781c */ /* 0x000fe40003fae170 */
[----:B------:R-:W-:Y:S02]  /*64f0*/  CS2R R98, SRZ ;  /* 0x0000000000627805 */ /* 0x000fe4000001ff00 */
[----:B------:R-:W-:Y:S02]  /*6500*/  ISETP.NE.U32.OR P1, PT, R3, 0x1, !P0 ;  /* 0x000000010300780c */ /* 0x000fe40004725470 */
[----:B------:R-:W-:Y:S02]  /*6510*/  CS2R R96, SRZ ;  /* 0x0000000000607805 */ /* 0x000fe4000001ff00 */
[----:B------:R-:W-:Y:S02]  /*6520*/  CS2R R94, SRZ ;  /* 0x00000000005e7805 */ /* 0x000fe4000001ff00 */
[----:B------:R-:W-:Y:S07]  /*6530*/  CS2R R92, SRZ ;  /* 0x00000000005c7805 */ /* 0x000fee000001ff00 */
[----:B------:R-:W-:Y:S04]  /*6540*/  @P1 SHF.L.U32 R2, R173, 0x1f, RZ ;  /* 0x0000001fad021819 */ /* 0x000fe800000006ff */
[----:B------:R-:W1:Y:S01]  /*6550*/  @P1 SYNCS.PHASECHK.TRANS64.TRYWAIT P0, [UR43+0x220], R2 ;  /* 0x00022002ff0015a7 */ /* 0x000e62000800112b */
[----:B------:R2:W4:Y:S01]  /*6560*/  SYNCS.PHASECHK.TRANS64.TRYWAIT P4, [R156+URZ+0x260], R5 ;  /* 0x000260059c0075a7 */ /* 0x00052200080811ff */
[----:B-1----:R-:W-:Y:S01]  /*6570*/  @P1 PLOP3.LUT P5, PT, P0, PT, PT, 0x8, 0x80 ;  /* 0x000000000080181c */ /* 0x002fe200007ae170 */
[----:B------:R-:W-:Y:S01]  /*6580*/  @!UPT UIADD3 URZ, UPT, UPT, URZ, URZ, URZ ;  /* 0x000000fffffff290 */ /* 0x000fe2000fffe0ff */
[----:B--2-4-:R-:W-:Y:S11]  /*6590*/  @!P1 BRA `(.L_x_116) ;  /* 0x0000000000989947 */ /* 0x014ff60003800000 */
[----:B------:R-:W-:Y:S01]  /*65a0*/  ISETP.NE.U32.AND P0, PT, RZ, UR38, PT ;  /* 0x00000026ff007c0c */ /* 0x000fe2000bf05070 */
[----:B------:R-:W-:Y:S01]  /*65b0*/  BSSY B0, `(.L_x_117) ;  /* 0x0000016000007945 */ /* 0x000fe20003800000 */
[----:B------:R-:W-:Y:S02]  /*65c0*/  FSETP.NEU.AND P2, PT, R81, RZ, PT ;  /* 0x000000ff5100720b */ /* 0x000fe40003f4d000 */
[----:B------:R-:W-:Y:S02]  /*65d0*/  CS2R R94, SRZ ;  /* 0x00000000005e7805 */ /* 0x000fe4000001ff00 */
[----:B------:R-:W-:Y:S02]  /*65e0*/  ISETP.NE.AND.EX P0, PT, RZ, UR39, PT, P0 ;  /* 0x00000027ff007c0c */ /* 0x000fe4000bf05300 */
[----:B------:R-:W-:Y:S02]  /*65f0*/  CS2R R92, SRZ ;  /* 0x00000000005c7805 */ /* 0x000fe4000001ff00 */
[----:B------:R-:W-:Y:S02]  /*6600*/  LOP3.LUT P1, RZ, R164, 0xff, RZ, 0xc0, !PT ;  /* 0x000000ffa4ff7812 */ /* 0x000fe4000782c0ff */
[----:B------:R-:W-:Y:S02]  /*6610*/  CS2R R98, SRZ ;  /* 0x0000000000627805 */ /* 0x000fe4000001ff00 */
[----:B------:R-:W-:Y:S02]  /*6620*/  SEL R0, RZ, 0xffffffff, P2 ;  /* 0xffffffffff007807 */ /* 0x000fe40001000000 */
[----:B------:R-:W-:Y:S02]  /*6630*/  CS2R R96, SRZ ;  /* 0x0000000000607805 */ /* 0x000fe4000001ff00 */
[----:B------:R-:W-:Y:S02]  /*6640*/  SEL R3, RZ, 0xffffffff, P0 ;  /* 0xffffffffff037807 */ /* 0x000fe40000000000 */
[----:B------:R-:W-:Y:S02]  /*6650*/  CS2R R90, SRZ ;  /* 0x00000000005a7805 */ /* 0x000fe4000001ff00 */
[----:B------:R-:W-:Y:S02]  /*6660*/  CS2R R88, SRZ ;  /* 0x0000000000587805 */ /* 0x000fe4000001ff00 */
[----:B------:R-:W-:Y:S02]  /*6670*/  CS2R R86, SRZ ;  /* 0x0000000000567805 */ /* 0x000fe4000001ff00 */
[----:B------:R-:W-:Y:S02]  /*6680*/  @P3 SEL R0, R3, R0, !P1 ;  /* 0x0000000003003207 */ /* 0x000fe40004800000 */
[----:B------:R-:W-:Y:S02]  /*6690*/  CS2R R84, SRZ ;  /* 0x0000000000547805 */ /* 0x000fe4000001ff00 */
[----:B------:R-:W-:Y:S04]  /*66a0*/  LOP3.LUT R0, R0, 0x1, RZ, 0xc0, !PT ;  /* 0x0000000100007812 */ /* 0x000fe800078ec0ff */
[----:B------:R-:W-:Y:S01]  /*66b0*/  ISETP.NE.U32.AND P0, PT, R0, 0x1, PT ;  /* 0x000000010000780c */ /* 0x000fe20003f05070 */
[----:B------:R-:W-:Y:S01]  /*66c0*/  @!UPT UIADD3 URZ, UPT, UPT, URZ, URZ, URZ ;  /* 0x000000fffffff290 */ /* 0x000fe2000fffe0ff */
[----:B------:R-:W-:Y:S11]  /*66d0*/  @!P5 BRA `(.L_x_118) ;  /* 0x00000000000cd947 */ /* 0x000ff60003800000 */
[----:B------:R-:W-:Y:S04]  /*66e0*/  SHF.L.U32 R3, R173, 0x1f, RZ ;  /* 0x0000001fad037819 */ /* 0x000fe800000006ff */
[----:B------:R-:W1:Y:S02]  /*66f0*/  SYNCS.PHASECHK.TRANS64.TRYWAIT P1, [UR43+0x220], R3 ;  /* 0x00022003ff0075a7 */ /* 0x000e64000802112b */
[----:B-1----:R-:W-:Y:S05]  /*6700*/  @!P1 BRA `(.L_x_119) ;  /* 0x0000002800309947 */ /* 0x002fea0003800000 */
.L_x_118:
[----:B------:R-:W-:Y:S05]  /*6710*/  BSYNC B0 ;  /* 0x0000000000007941 */ /* 0x000fea0003800000 */
.L_x_117:
[----:B------:R2:W4:Y:S01]  /*6720*/  @P0 LDS.128 R92, [R168+UR43+0x400] ;  /* 0x0004002ba85c0984 */ /* 0x0005220008000c00 */
[----:B------:R-:W-:Y:S01]  /*6730*/  UIADD3 UR4, UPT, UPT, UR43, 0x228, URZ ;  /* 0x000002282b047890 */ /* 0x000fe2000fffe0ff */
[----:B------:R-:W-:Y:S02]  /*6740*/  LOP3.LUT R173, R173, 0x1, RZ, 0x3c, !PT ;  /* 0x00000001adad7812 */ /* 0x000fe400078e3cff */
[----:B------:R2:W1:Y:S01]  /*6750*/  @P0 LDS.128 R96, [R178+0x10] ;  /* 0x00001000b2600984 */ /* 0x0004620000000c00 */
[----:B------:R-:W-:Y:S03]  /*6760*/  UPRMT UR4, UR37, 0x654, UR4 ;  /* 0x0000065425047896 */ /* 0x000fe60008000004 */
[----:B------:R2:W1:Y:S04]  /*6770*/  @P0 LDS.128 R88, [R177+0x20] ;  /* 0x00002000b1580984 */ /* 0x0004680000000c00 */
[----:B------:R2:W1:Y:S01]  /*6780*/  @P0 LDS.128 R84, [R176+0x30] ;  /* 0x00003000b0540984 */ /* 0x0004620000000c00 */
[----:B------:R-:W-:Y:S01]  /*6790*/  @!PT LDS RZ, [RZ] ;  /* 0x00000000fffff984 */ /* 0x000fe20000000800 */
[----:B------:R-:W-:Y:S01]  /*67a0*/  @!PT LDS RZ, [RZ] ;  /* 0x00000000fffff984 */ /* 0x000fe20000000800 */
[----:B------:R-:W-:Y:S01]  /*67b0*/  @!PT LDS RZ, [RZ] ;  /* 0x00000000fffff984 */ /* 0x000fe20000000800 */
[----:B------:R-:W-:Y:S01]  /*67c0*/  @!PT LDS RZ, [RZ] ;  /* 0x00000000fffff984 */ /* 0x000fe20000000800 */
[----:B------:R5:W-:Y:S06]  /*67d0*/  MEMBAR.ALL.CTA ;  /* 0x0000000000007992 */ /* 0x000bec0000008000 */
[----:B-----5:R-:W5:Y:S02]  /*67e0*/  FENCE.VIEW.ASYNC.S ;  /* 0x00000000000073c6 */ /* 0x020f640000000000 */
[----:B-----5:R-:W-:Y:S01]  /*67f0*/  SYNCS.ARRIVE.TRANS64.RED.A1T0 RZ, [UR4], RZ ;  /* 0x000000ffffff79a7 */ /* 0x020fe20008100404 */
.L_x_116:
[----:B------:R-:W-:Y:S05]  /*6800*/  BSYNC B1 ;  /* 0x0000000000017941 */ /* 0x000fea0003800000 */
.L_x_115:
[----:B-1----:R-:W-:Y:S04]  /*6810*/  SHF.R.U32.HI R0, RZ, 0x15, R64 ;  /* 0x00000015ff007819 */ /* 0x002fe80000011640 */
[----:B------:R-:W-:Y:S01]  /*6820*/  LOP3.LUT P0, RZ, R0, 0x3, R169, 0x48, !PT ;  /* 0x0000000300ff7812 */ /* 0x000fe200078048a9 */
[----:B------:R-:W-:Y:S01]  /*6830*/  @!UPT UIADD3 URZ, UPT, UPT, URZ, URZ, URZ ;  /* 0x000000fffffff290 */ /* 0x000fe2000fffe0ff */
[----:B------:R-:W-:Y:S11]  /*6840*/  @P4 BRA `(.L_x_120) ;  /* 0x0000000000084947 */ /* 0x000ff60003800000 */
[----:B------:R-:W1:Y:S02]  /*6850*/  SYNCS.PHASECHK.TRANS64.TRYWAIT P1, [R156+URZ+0x260], R5 ;  /* 0x000260059c0075a7 */ /* 0x000e6400080211ff */
[----:B-1----:R-:W-:Y:S05]  /*6860*/  @!P1 BRA `(.L_x_121) ;  /* 0x0000002400f09947 */ /* 0x002fea0003800000 */
.L_x_120:
[----:B------:R-:W-:Y:S05]  /*6870*/  @!P0 BRA `(.L_x_122) ;  /* 0x0000000000408947 */ /* 0x000fea0003800000 */
[----:B------:R-:W1:Y:S01]  /*6880*/  LDCU.64 UR8, c[0x4][0x70] ;  /* 0x01000e00ff0877ac */ /* 0x000e620008000a00 */
[----:B------:R-:W-:Y:S01]  /*6890*/  MOV R3, 0x0 ;  /* 0x0000000000037802 */ /* 0x000fe20000000f00 */
[----:B------:R-:W-:Y:S02]  /*68a0*/  HFMA2 R12, -RZ, RZ, 0, 5.9604644775390625e-08 ;  /* 0x00000001ff0c7431 */ /* 0x000fe400000001ff */
[----:B------:R-:W-:Y:S02]  /*68b0*/  IMAD.MOV.U32 R8, RZ, RZ, 0x192 ;  /* 0x00000192ff087424 */ /* 0x000fe400078e00ff */
[----:B------:R-:W-:Y:S01]  /*68c0*/  IMAD.MOV.U32 R13, RZ, RZ, RZ ;  /* 0x000000ffff0d7224 */ /* 0x000fe200078e00ff */
[----:B------:R-:W5:Y:S01]  /*68d0*/  LDCU.64 UR6, c[0x4][0x78] ;  /* 0x01000f00ff0677ac */ /* 0x000f620008000a00 */
[----:B------:R-:W2:Y:S01]  /*68e0*/  LDC.64 R2, c[0x4][R3] ;  /* 0x0100000003027b82 */ /* 0x000ea20000000a00 */
[----:B------:R-:W3:Y:S01]  /*68f0*/  LDCU.64 UR4, c[0x4][0x10] ;  /* 0x01000200ff0477ac */ /* 0x000ee20008000a00 */
[----:B-1----:R-:W-:Y:S01]  /*6900*/  MOV R5, UR9 ;  /* 0x0000000900057c02 */ /* 0x002fe20008000f00 */
[----:B------:R-:W-:Y:S01]  /*6910*/  IMAD.U32 R4, RZ, RZ, UR8 ;  /* 0x00000008ff047e24 */ /* 0x000fe2000f8e00ff */
[----:B-----5:R-:W-:Y:S01]  /*6920*/  MOV R7, UR7 ;  /* 0x0000000700077c02 */ /* 0x020fe20008000f00 */
[----:B------:R-:W-:Y:S01]  /*6930*/  IMAD.U32 R6, RZ, RZ, UR6 ;  /* 0x00000006ff067e24 */ /* 0x000fe2000f8e00ff */
[----:B---3--:R-:W-:Y:S01]  /*6940*/  MOV R11, UR5 ;  /* 0x00000005000b7c02 */ /* 0x008fe20008000f00 */
[----:B------:R-:W-:Y:S02]  /*6950*/  IMAD.U32 R10, RZ, RZ, UR4 ;  /* 0x00000004ff0a7e24 */ /* 0x000fe4000f8e00ff */
[----:B------:R-:W-:Y:S07]  /*6960*/  LEPC R20, `(.L_x_122) ;  /* 0x000000001014794e */ /* 0x000fee0000000000 */
[----:B--2-4-:R-:W-:Y:S05]  /*6970*/  CALL.ABS.NOINC R2 ;  /* 0x0000000002007343 */ /* 0x014fea0003c00000 */
.L_x_122:
[----:B------:R-:W-:Y:S01]  /*6980*/  LOP3.LUT P0, RZ, R166, 0x60, RZ, 0xc0, !PT ;  /* 0x00000060a6ff7812 */ /* 0x000fe2000780c0ff */
[----:B------:R-:W-:Y:S05]  /*6990*/  WARPSYNC.ALL ;  /* 0x0000000000007948 */ /* 0x000fea0003800000 */
[----:B------:R-:W-:Y:S01]  /*69a0*/  R2UR UR4, R64 ;  /* 0x00000000400472ca */ /* 0x000fe200000e0000 */
[----:B------:R-:W-:Y:S01]  /*69b0*/  BSSY.RECONVERGENT B0, `(.L_x_123) ;  /* 0x0000121000007945 */ /* 0x000fe20003800200 */
[-C--:B----4-:R-:W-:Y:S02]  /*69c0*/  F2FP.F16.E4M3.UNPACK_B R82, R92.reuse ;  /* 0x0000005cff52723e */ /* 0x090fe400020006ff */
[----:B------:R-:W-:Y:S02]  /*69d0*/  F2FP.F16.E4M3.UNPACK_B R109, R92.H1 ;  /* 0x0000005cff6d723e */ /* 0x000fe400030006ff */
[-C--:B------:R-:W-:Y:S01]  /*69e0*/  F2FP.F16.E4M3.UNPACK_B R107, R93.reuse ;  /* 0x0000005dff6b723e */ /* 0x080fe200020006ff */
[--C-:B------:R-:W-:Y:S01]  /*69f0*/  HADD2.F32 R80, -RZ, R82.reuse.H0_H0 ;  /* 0x20000052ff507230 */ /* 0x100fe20000004100 */
[----:B------:R-:W-:Y:S01]  /*6a00*/  F2FP.F16.E4M3.UNPACK_B R105, R93.H1 ;  /* 0x0000005dff69723e */ /* 0x000fe200030006ff */
[----:B------:R-:W-:Y:S01]  /*6a10*/  HADD2.F32 R82, -RZ, R82.H1_H1 ;  /* 0x30000052ff527230 */ /* 0x000fe20000004100 */
[-C--:B------:R-:W-:Y:S01]  /*6a20*/  F2FP.F16.E4M3.UNPACK_B R130, R84.reuse ;  /* 0x00000054ff82723e */ /* 0x080fe200020006ff */
[--C-:B------:R-:W-:Y:S01]  /*6a30*/  HADD2.F32 R83, -RZ, R109.reuse.H0_H0 ;  /* 0x2000006dff537230 */ /* 0x100fe20000004100 */
[----:B------:R-:W-:Y:S01]  /*6a40*/  F2FP.F16.E4M3.UNPACK_B R132, R84.H1 ;  /* 0x00000054ff84723e */ /* 0x000fe200030006ff */
[----:B------:R-:W3:Y:S01]  /*6a50*/  LDTM.x64 R4, tmem[UR4] ;  /* 0x00000004000479ee */ /* 0x000ee20008340000 */
[----:B------:R-:W-:Y:S01]  /*6a60*/  NOP ;  /* 0x0000000000007918 */ /* 0x000fe20000000000 */
[----:B------:R-:W-:Y:S01]  /*6a70*/  R2UR UR5, R156 ;  /* 0x000000009c0572ca */ /* 0x000fe200000e0000 */
[--C-:B------:R-:W-:Y:S01]  /*6a80*/  HADD2.F32 R129, -RZ, R130.reuse.H0_H0 ;  /* 0x20000082ff817230 */ /* 0x100fe20000004100 */
[----:B------:R-:W-:Y:S01]  /*6a90*/  F2FP.F16.E4M3.UNPACK_B R93, R94 ;  /* 0x0000005eff5d723e */ /* 0x000fe200020006ff */
[----:B------:R-:W-:Y:S01]  /*6aa0*/  HADD2.F32 R130, -RZ, R130.H1_H1 ;  /* 0x30000082ff827230 */ /* 0x000fe20000004100 */
[-C--:B------:R-:W-:Y:S01]  /*6ab0*/  F2FP.F16.E4M3.UNPACK_B R134, R85.reuse ;  /* 0x00000055ff86723e */ /* 0x080fe200020006ff */
[----:B------:R-:W-:Y:S01]  /*6ac0*/  HADD2.F32 R84, -RZ, R109.H1_H1 ;  /* 0x3000006dff547230 */ /* 0x000fe20000004100 */
[----:B------:R-:W-:Y:S01]  /*6ad0*/  F2FP.F16.E4M3.UNPACK_B R136, R85.H1 ;  /* 0x00000055ff88723e */ /* 0x000fe200030006ff */
[--C-:B------:R-:W-:Y:S01]  /*6ae0*/  HADD2.F32 R85, -RZ, R107.reuse.H0_H0 ;  /* 0x2000006bff557230 */ /* 0x100fe20000004100 */
[-C--:B------:R-:W-:Y:S01]  /*6af0*/  F2FP.F16.E4M3.UNPACK_B R138, R86.reuse ;  /* 0x00000056ff8a723e */ /* 0x080fe200020006ff */
[--C-:B------:R-:W-:Y:S01]  /*6b00*/  HADD2.F32 R133, -RZ, R134.reuse.H0_H0 ;  /* 0x20000086ff857230 */ /* 0x100fe20000004100 */
[----:B------:R-:W-:Y:S01]  /*6b10*/  F2FP.F16.E4M3.UNPACK_B R140, R86.H1 ;  /* 0x00000056ff8c723e */ /* 0x000fe200030006ff */
[----:B------:R-:W-:Y:S01]  /*6b20*/  HADD2.F32 R86, -RZ, R107.H1_H1 ;  /* 0x3000006bff567230 */ /* 0x000fe20000004100 */
[----:B------:R-:W-:Y:S01]  /*6b30*/  F2FP.F16.E4M3.UNPACK_B R142, R87 ;  /* 0x00000057ff8e723e */ /* 0x000fe200020006ff */
[----:B------:R-:W-:Y:S01]  /*6b40*/  UIADD3 UR5, UPT, UPT, UR5, 0x280, URZ ;  /* 0x0000028005057890 */ /* 0x000fe2000fffe0ff */
[----:B------:R-:W-:Y:S01]  /*6b50*/  HADD2.F32 R134, -RZ, R134.H1_H1 ;  /* 0x30000086ff867230 */ /* 0x000fe20000004100 */
[----:B------:R-:W-:Y:S01]  /*6b60*/  F2FP.F16.E4M3.UNPACK_B R114, R88 ;  /* 0x00000058ff72723e */ /* 0x000fe200020006ff */
[--C-:B------:R-:W-:Y:S01]  /*6b70*/  HADD2.F32 R137, -RZ, R138.reuse.H0_H0 ;  /* 0x2000008aff897230 */ /* 0x100fe20000004100 */
[----:B------:R-:W-:Y:S01]  /*6b80*/  UPRMT UR5, UR37, 0x654, UR5 ;  /* 0x0000065425057896 */ /* 0x000fe20008000005 */
[----:B------:R-:W-:Y:S01]  /*6b90*/  HADD2.F32 R138, -RZ, R138.H1_H1 ;  /* 0x3000008aff8a7230 */ /* 0x000fe20000004100 */
[-C--:B------:R-:W-:Y:S01]  /*6ba0*/  F2FP.F16.E4M3.UNPACK_B R118, R89.reuse ;  /* 0x00000059ff76723e */ /* 0x080fe200020006ff */
[--C-:B------:R-:W-:Y:S01]  /*6bb0*/  HADD2.F32 R113, -RZ, R114.reuse.H0_H0 ;  /* 0x20000072ff717230 */ /* 0x100fe20000004100 */
[----:B------:R-:W-:Y:S01]  /*6bc0*/  F2FP.F16.E4M3.UNPACK_B R120, R89.H1 ;  /* 0x00000059ff78723e */ /* 0x000fe200030006ff */
[C---:B---3--:R-:W-:Y:S01]  /*6bd0*/  FMUL R4, R78.reuse, R4 ;  /* 0x000000044e047220 */ /* 0x048fe20000400000 */
[C---:B------:R-:W-:Y:S01]  /*6be0*/  FMUL R5, R78.reuse, R5 ;  /* 0x000000054e057220 */ /* 0x040fe20000400000 */
[C---:B------:R-:W-:Y:S01]  /*6bf0*/  FMUL R8, R78.reuse, R8 ;  /* 0x000000084e087220 */ /* 0x040fe20000400000 */
[C---:B------:R-:W-:Y:S01]  /*6c00*/  FMUL R9, R78.reuse, R9 ;  /* 0x000000094e097220 */ /* 0x040fe20000400000 */
[----:B------:R-:W-:Y:S01]  /*6c10*/  SYNCS.ARRIVE.TRANS64.RED.A1T0 RZ, [UR5], RZ ;  /* 0x000000ffffff79a7 */ /* 0x000fe20008100405 */
[C---:B------:R-:W-:Y:S01]  /*6c20*/  FFMA R4, R81.reuse, R80, R4 ;  /* 0x0000005051047223 */ /* 0x040fe20000000004 */
[C---:B------:R-:W-:Y:S01]  /*6c30*/  FFMA R5, R81.reuse, R82, R5 ;  /* 0x0000005251057223 */ /* 0x040fe20000000005 */
[----:B------:R-:W-:Y:S02]  /*6c40*/  HADD2.F32 R89, -RZ, R93.H0_H0 ;  /* 0x2000005dff597230 */ /* 0x000fe40000004100 */
[C---:B------:R-:W-:Y:S01]  /*6c50*/  FMUL R12, R78.reuse, R12 ;  /* 0x0000000c4e0c7220 */ /* 0x040fe20000400000 */
        /* <DEDUP_REMOVED lines=11> */
[----:B------:R-:W-:Y:S02]  /*6d10*/  HADD2.F32 R114, -RZ, R114.H1_H1 ;  /* 0x30000072ff727230 */ /* 0x000fe40000004100 */
[C---:B------:R-:W-:Y:S01]  /*6d20*/  FMUL R32, R78.reuse, R36 ;  /* 0x000000244e207220 */ /* 0x040fe20000400000 */
[C---:B------:R-:W-:Y:S01]  /*6d30*/  FMUL R33, R78.reuse, R37 ;  /* 0x000000254e217220 */ /* 0x040fe20000400000 */
[--C-:B------:R-:W-:Y:S02]  /*6d40*/  HADD2.F32 R117, -RZ, R118.reuse.H0_H0 ;  /* 0x20000076ff757230 */ /* 0x100fe40000004100 */
[C---:B------:R-:W-:Y:S01]  /*6d50*/  FMUL R36, R78.reuse, R40 ;  /* 0x000000284e247220 */ /* 0x040fe20000400000 */
[----:B------:R-:W-:Y:S02]  /*6d60*/  HADD2.F32 R118, -RZ, R118.H1_H1 ;  /* 0x30000076ff767230 */ /* 0x000fe40000004100 */
        /* <DEDUP_REMOVED lines=8> */
[----:B------:R-:W-:Y:S01]  /*6df0*/  F2FP.F16.E4M3.UNPACK_B R92, R94.H1 ;  /* 0x0000005eff5c723e */ /* 0x000fe200030006ff */
[C---:B------:R-:W-:Y:S01]  /*6e00*/  FMUL R53, R78.reuse, R57 ;  /* 0x000000394e357220 */ /* 0x040fe20000400000 */
[C---:B------:R-:W-:Y:S01]  /*6e10*/  FMUL R56, R78.reuse, R60 ;  /* 0x0000003c4e387220 */ /* 0x040fe20000400000 */
[----:B------:R-:W-:Y:S01]  /*6e20*/  F2FP.F16.E4M3.UNPACK_B R141, R87.H1 ;  /* 0x00000057ff8d723e */ /* 0x000fe200030006ff */
[C---:B------:R-:W-:Y:S01]  /*6e30*/  FMUL R57, R78.reuse, R61 ;  /* 0x0000003d4e397220 */ /* 0x040fe20000400000 */
[----:B------:R-:W-:Y:S02]  /*6e40*/  HADD2.F32 R80, -RZ, R142.H1_H1 ;  /* 0x3000008eff507230 */ /* 0x000fe40000004100 */
[C---:B------:R-:W-:Y:S01]  /*6e50*/  FMUL R60, R78.reuse, R64 ;  /* 0x000000404e3c7220 */ /* 0x040fe20000400000 */
[----:B------:R-:W-:Y:S01]  /*6e60*/  F2FP.F16.E4M3.UNPACK_B R116, R88.H1 ;  /* 0x00000058ff74723e */ /* 0x000fe200030006ff */
[C---:B------:R-:W-:Y:S01]  /*6e70*/  FMUL R61, R78.reuse, R65 ;  /* 0x000000414e3d7220 */ /* 0x040fe20000400000 */
[C---:B------:R-:W-:Y:S01]  /*6e80*/  FMUL R6, R78.reuse, R6 ;  /* 0x000000064e067220 */ /* 0x040fe20000400000 */
[----:B------:R-:W-:Y:S01]  /*6e90*/  F2FP.F16.E4M3.UNPACK_B R94, R95 ;  /* 0x0000005fff5e723e */ /* 0x000fe200020006ff */
[C---:B------:R-:W-:Y:S01]  /*6ea0*/  FMUL R7, R78.reuse, R7 ;  /* 0x000000074e077220 */ /* 0x040fe20000400000 */
[--C-:B------:R-:W-:Y:S02]  /*6eb0*/  HADD2.F32 R87, -RZ, R105.reuse.H0_H0 ;  /* 0x20000069ff577230 */ /* 0x100fe40000004100 */
[C---:B------:R-:W-:Y:S01]  /*6ec0*/  FFMA R6, R81.reuse, R83, R6 ;  /* 0x0000005351067223 */ /* 0x040fe20000000006 */
[----:B------:R-:W-:Y:S01]  /*6ed0*/  F2FP.F16.E4M3.UNPACK_B R122, R90 ;  /* 0x0000005aff7a723e */ /* 0x000fe200020006ff */
[C---:B------:R-:W-:Y:S01]  /*6ee0*/  FFMA R7, R81.reuse, R84, R7 ;  /* 0x0000005451077223 */ /* 0x040fe20000000007 */
[C---:B------:R-:W-:Y:S01]  /*6ef0*/  FFMA R8, R81.reuse, R85, R8 ;  /* 0x0000005551087223 */ /* 0x040fe20000000008 */
[----:B------:R-:W-:Y:S01]  /*6f00*/  F2FP.F16.E4M3.UNPACK_B R124, R90.H1 ;  /* 0x0000005aff7c723e */ /* 0x000fe200030006ff */
[----:B------:R-:W-:Y:S02]  /*6f10*/  HADD2.F32 R88, -RZ, R105.H1_H1 ;  /* 0x30000069ff587230 */ /* 0x000fe40000004100 */
[----:B------:R-:W-:Y:S01]  /*6f20*/  FFMA R9, R81, R86, R9 ;  /* 0x0000005651097223 */ /* 0x000fe20000000009 */
[----:B------:R-:W-:Y:S01]  /*6f30*/  F2FP.SATFINITE.E4M3.F32.PACK_AB_MERGE_C R156, R7, R6, RZ ;  /* 0x00000006079c723e */ /* 0x000fe200048070ff */
[----:B------:R-:W-:Y:S02]  /*6f40*/  HADD2.F32 R90, -RZ, R93.H1_H1 ;  /* 0x3000005dff5a7230 */ /* 0x000fe40000004100 */
[C---:B------:R-:W-:Y:S01]  /*6f50*/  FMUL R10, R78.reuse, R10 ;  /* 0x0000000a4e0a7220 */ /* 0x040fe20000400000 */
[--C-:B------:R-:W-:Y:S01]  /*6f60*/  HADD2.F32 R93, -RZ, R94.reuse.H0_H0 ;  /* 0x2000005eff5d7230 */ /* 0x100fe20000004100 */
[----:B------:R-:W-:Y:S01]  /*6f70*/  F2FP.SATFINITE.E4M3.F32.PACK_AB_MERGE_C R156, R5, R4, R156 ;  /* 0x00000004059c723e */ /* 0x000fe2000480709c */
[----:B------:R-:W-:Y:S02]  /*6f80*/  HADD2.F32 R94, -RZ, R94.H1_H1 ;  /* 0x3000005eff5e7230 */ /* 0x000fe40000004100 */
[C---:B------:R-:W-:Y:S01]  /*6f90*/  FFMA R10, R81.reuse, R87, R10 ;  /* 0x00000057510a7223 */ /* 0x040fe2000000000a */
[--C-:B------:R-:W-:Y:S02]  /*6fa0*/  HADD2.F32 R121, -RZ, R122.reuse.H0_H0 ;  /* 0x2000007aff797230 */ /* 0x100fe40000004100 */
[C---:B------:R-:W-:Y:S01]  /*6fb0*/  FMUL R11, R78.reuse, R11 ;  /* 0x0000000b4e0b7220 */ /* 0x040fe20000400000 */
[----:B------:R-:W-:Y:S01]  /*6fc0*/  F2FP.F16.E4M3.UNPACK_B R126, R91 ;  /* 0x0000005bff7e723e */ /* 0x000fe200020006ff */
[----:B------:R-:W-:Y:S01]  /*6fd0*/  HADD2.F32 R122, -RZ, R122.H1_H1 ;  /* 0x3000007aff7a7230 */ /* 0x000fe20000004100 */
[----:B------:R-:W-:Y:S01]  /*6fe0*/  F2FP.F16.E4M3.UNPACK_B R103, R95.H1 ;  /* 0x0000005fff67723e */ /* 0x000fe200030006ff */
[C---:B------:R-:W-:Y:S01]  /*6ff0*/  FFMA R11, R81.reuse, R88, R11 ;  /* 0x00000058510b7223 */ /* 0x040fe2000000000b */
[----:B------:R-:W-:Y:S01]  /*7000*/  F2FP.F16.E4M3.UNPACK_B R128, R91.H1 ;  /* 0x0000005bff80723e */ /* 0x000fe200030006ff */
[----:B------:R-:W-:Y:S02]  /*7010*/  HADD2.F32 R91, -RZ, R92.H0_H0 ;  /* 0x2000005cff5b7230 */ /* 0x000fe40000004100 */
[C---:B------:R-:W-:Y:S01]  /*7020*/  FFMA R12, R81.reuse, R89, R12 ;  /* 0x00000059510c7223 */ /* 0x040fe2000000000c */
[----:B------:R-:W-:Y:S01]  /*7030*/  FFMA R13, R81, R90, R13 ;  /* 0x0000005a510d7223 */ /* 0x000fe2000000000d */
[----:B------:R-:W-:Y:S01]  /*7040*/  F2FP.SATFINITE.E4M3.F32.PACK_AB_MERGE_C R157, R11, R10, RZ ;  /* 0x0000000a0b9d723e */ /* 0x000fe200048070ff */
[--C-:B------:R-:W-:Y:S01]  /*7050*/  HADD2.F32 R125, -RZ, R126.reuse.H0_H0 ;  /* 0x2000007eff7d7230 */ /* 0x100fe20000004100 */
[----:B------:R-:W-:Y:S01]  /*7060*/  F2FP.F16.E4M3.UNPACK_B R101, R96 ;  /* 0x00000060ff65723e */ /* 0x000fe200020006ff */
[----:B------:R-:W-:Y:S01]  /*7070*/  HADD2.F32 R126, -RZ, R126.H1_H1 ;  /* 0x3000007eff7e7230 */ /* 0x000fe20000004100 */
[----:B------:R-:W-:Y:S01]  /*7080*/  F2FP.SATFINITE.E4M3.F32.PACK_AB_MERGE_C R157, R9, R8, R157 ;  /* 0x00000008099d723e */ /* 0x000fe2000480709d */
[----:B------:R-:W-:Y:S02]  /*7090*/  HADD2.F32 R83, -RZ, R142.H0_H0 ;  /* 0x2000008eff537230 */ /* 0x000fe40000004100 */
[C---:B------:R-:W-:Y:S01]  /*70a0*/  FMUL R14, R78.reuse, R14 ;  /* 0x0000000e4e0e7220 */ /* 0x040fe20000400000 */
[----:B------:R-:W-:Y:S02]  /*70b0*/  HADD2.F32 R92, -RZ, R92.H1_H1 ;  /* 0x3000005cff5c7230 */ /* 0x000fe40000004100 */
[C---:B------:R-:W-:Y:S01]  /*70c0*/  FMUL R15, R78.reuse, R15 ;  /* 0x0000000f4e0f7220 */ /* 0x040fe20000400000 */
[----:B------:R-:W-:Y:S01]  /*70d0*/  F2FP.F16.E4M3.UNPACK_B R100, R96.H1 ;  /* 0x00000060ff64723e */ /* 0x000fe200030006ff */
[--C-:B------:R-:W-:Y:S02]  /*70e0*/  HADD2.F32 R95, -RZ, R103.reuse.H0_H0 ;  /* 0x20000067ff5f7230 */ /* 0x100fe40000004100 */
[C---:B------:R-:W-:Y:S01]  /*70f0*/  FFMA R14, R81.reuse, R91, R14 ;  /* 0x0000005b510e7223 */ /* 0x040fe2000000000e */
[C---:B------:R-:W-:Y:S01]  /*7100*/  FFMA R15, R81.reuse, R92, R15 ;  /* 0x0000005c510f7223 */ /* 0x040fe2000000000f */
[C---:B------:R-:W-:Y:S01]  /*7110*/  FFMA R16, R81.reuse, R93, R16 ;  /* 0x0000005d51107223 */ /* 0x040fe20000000010 */
[----:B------:R-:W-:Y:S01]  /*7120*/  FFMA R17, R81, R94, R17 ;  /* 0x0000005e51117223 */ /* 0x000fe20000000011 */
[-C--:B------:R-:W-:Y:S01]  /*7130*/  F2FP.F16.E4M3.UNPACK_B R102, R97.reuse ;  /* 0x00000061ff66723e */ /* 0x080fe200020006ff */
[----:B------:R-:W-:Y:S01]  /*7140*/  HADD2.F32 R96, -RZ, R103.H1_H1 ;  /* 0x30000067ff607230 */ /* 0x000fe20000004100 */
[----:B------:R-:W-:Y:S01]  /*7150*/  F2FP.SATFINITE.E4M3.F32.PACK_AB_MERGE_C R158, R15, R14, RZ ;  /* 0x0000000e0f9e723e */ /* 0x000fe200048070ff */
[C---:B------:R-:W-:Y:S01]  /*7160*/  FMUL R18, R78.reuse, R18 ;  /* 0x000000124e127220 */ /* 0x040fe20000400000 */
[----:B------:R-:W-:Y:S01]  /*7170*/  F2FP.F16.E4M3.UNPACK_B R104, R97.H1 ;  /* 0x00000061ff68723e */ /* 0x000fe200030006ff */
[--C-:B------:R-:W-:Y:S01]  /*7180*/  HADD2.F32 R97, -RZ, R101.reuse.H0_H0 ;  /* 0x20000065ff617230 */ /* 0x100fe20000004100 */
[----:B------:R-:W-:Y:S01]  /*7190*/  F2FP.SATFINITE.E4M3.F32.PACK_AB_MERGE_C R158, R13, R12, R158 ;  /* 0x0000000c0d9e723e */ /* 0x000fe2000480709e */
[C---:B------:R-:W-:Y:S01]  /*71a0*/  FFMA R18, R81.reuse, R95, R18 ;  /* 0x0000005f51127223 */ /* 0x040fe20000000012 */
[----:B------:R-:W-:Y:S01]  /*71b0*/  F2FP.F16.E4M3.UNPACK_B R110, R99 ;  /* 0x00000063ff6e723e */ /* 0x000fe200020006ff */
[C---:B------:R-:W-:Y:S01]  /*71c0*/  FMUL R19, R78.reuse, R19 ;  /* 0x000000134e137220 */ /* 0x040fe20000400000 */
[----:B------:R-:W-:Y:S01]  /*71d0*/  F2FP.F16.E4M3.UNPACK_B R112, R99.H1 ;  /* 0x00000063ff70723e */ /* 0x000fe200030006ff */
[----:B------:R-:W-:Y:S01]  /*71e0*/  HADD2.F32 R99, -RZ, R101.H1_H1 ;  /* 0x30000065ff637230 */ /* 0x000fe20000004100 */
[-C--:B------:R-:W-:Y:S01]  /*71f0*/  F2FP.F16.E4M3.UNPACK_B R106, R98.reuse ;  /* 0x00000062ff6a723e */ /* 0x080fe200020006ff */
[----:B------:R-:W-:Y:S01]  /*7200*/  HADD2.F32 R101, -RZ, R102.H0_H0 ;  /* 0x20000066ff657230 */ /* 0x000fe20000004100 */
[----:B------:R-:W-:Y:S01]  /*7210*/  F2FP.F16.E4M3.UNPACK_B R108, R98.H1 ;  /* 0x00000062ff6c723e */ /* 0x000fe200030006ff */
[----:B------:R-:W-:Y:S02]  /*7220*/  HADD2.F32 R98, -RZ, R100.H0_H0 ;  /* 0x20000064ff627230 */ /* 0x000fe40000004100 */
[C---:B------:R-:W-:Y:S01]  /*7230*/  FFMA R19, R81.reuse, R96, R19 ;  /* 0x0000006051137223 */ /* 0x040fe20000000013 */
[C---:B------:R-:W-:Y:S01]  /*7240*/  FFMA R0, R81.reuse, R97, R0 ;  /* 0x0000006151007223 */ /* 0x040fe20000000000 */
[----:B------:R-:W-:Y:S01]  /*7250*/  FFMA R2, R81, R99, R2 ;  /* 0x0000006351027223 */ /* 0x000fe20000000002 */
[----:B------:R-:W-:Y:S02]  /*7260*/  HADD2.F32 R102, -RZ, R102.H1_H1 ;  /* 0x30000066ff667230 */ /* 0x000fe40000004100 */
[C---:B------:R-:W-:Y:S01]  /*7270*/  FMUL R3, R78.reuse, R22 ;  /* 0x000000164e037220 */ /* 0x040fe20000400000 */
[----:B------:R-:W-:Y:S01]  /*7280*/  HADD2.F32 R100, -RZ, R100.H1_H1 ;  /* 0x30000064ff647230 */ /* 0x000fe20000004100 */
[----:B------:R-:W-:Y:S01]  /*7290*/  F2FP.SATFINITE.E4M3.F32.PACK_AB_MERGE_C R159, R19, R18, RZ ;  /* 0x00000012139f723e */ /* 0x000fe200048070ff */
[--C-:B------:R-:W-:Y:S02]  /*72a0*/  HADD2.F32 R105, -RZ, R106.reuse.H0_H0 ;  /* 0x2000006aff697230 */ /* 0x100fe40000004100 */
[----:B------:R-:W-:Y:S01]  /*72b0*/  FFMA R3, R81, R98, R3 ;  /* 0x0000006251037223 */ /* 0x000fe20000000003 */
[----:B------:R-:W-:Y:S01]  /*72c0*/  HADD2.F32 R106, -RZ, R106.H1_H1 ;  /* 0x3000006aff6a7230 */ /* 0x000fe20000004100 */
[----:B------:R-:W-:Y:S01]  /*72d0*/  F2FP.SATFINITE.E4M3.F32.PACK_AB_MERGE_C R159, R17, R16, R159 ;  /* 0x00000010119f723e */ /* 0x000fe2000480709f */
[----:B------:R-:W-:Y:S02]  /*72e0*/  HADD2.F32 R109, -RZ, R110.H0_H0 ;  /* 0x2000006eff6d7230 */ /* 0x000fe40000004100 */
[C---:B------:R-:W-:Y:S01]  /*72f0*/  FMUL R23, R78.reuse, R23 ;  /* 0x000000174e177220 */ /* 0x040fe20000400000 */
[--C-:B------:R-:W-:Y:S02]  /*7300*/  HADD2.F32 R103, -RZ, R104.reuse.H0_H0 ;  /* 0x20000068ff677230 */ /* 0x100fe40000004100 */
[C---:B------:R-:W-:Y:S01]  /*7310*/  FMUL R22, R78.reuse, R26 ;  /* 0x0000001a4e167220 */ /* 0x040fe20000400000 */
[----:B------:R-:W-:Y:S01]  /*7320*/  HADD2.F32 R104, -RZ, R104.H1_H1 ;  /* 0x30000068ff687230 */ /* 0x000fe20000004100 */
[----:B------:R1:W-:Y:S01]  /*7330*/  STS.128 [R168+UR43+0x2400], R156 ;  /* 0x0024009ca8007988 */ /* 0x0003e20008000c2b */
[C---:B------:R-:W-:Y:S01]  /*7340*/  FFMA R23, R81.reuse, R100, R23 ;  /* 0x0000006451177223 */ /* 0x040fe20000000017 */
[C---:B------:R-:W-:Y:S01]  /*7350*/  FFMA R20, R81.reuse, R101, R20 ;  /* 0x0000006551147223 */ /* 0x040fe20000000014 */
[C---:B------:R-:W-:Y:S01]  /*7360*/  FFMA R21, R81.reuse, R102, R21 ;  /* 0x0000006651157223 */ /* 0x040fe20000000015 */
[----:B------:R-:W-:Y:S01]  /*7370*/  FFMA R22, R81, R103, R22 ;  /* 0x0000006751167223 */ /* 0x000fe20000000016 */
[----:B------:R-:W-:Y:S01]  /*7380*/  HADD2.F32 R110, -RZ, R110.H1_H1 ;  /* 0x3000006eff6e7230 */ /* 0x000fe20000004100 */
[----:B------:R-:W-:Y:S01]  /*7390*/  F2FP.SATFINITE.E4M3.F32.PACK_AB_MERGE_C R161, R23, R3, RZ ;  /* 0x0000000317a1723e */ /* 0x000fe200048070ff */
[C---:B------:R-:W-:Y:S01]  /*73a0*/  FMUL R27, R78.reuse, R27 ;  /* 0x0000001b4e1b7220 */ /* 0x040fe20000400000 */
[--C-:B------:R-:W-:Y:S02]  /*73b0*/  HADD2.F32 R107, -RZ, R108.reuse.H0_H0 ;  /* 0x2000006cff6b7230 */ /* 0x100fe40000004100 */
[----:B------:R-:W-:Y:S01]  /*73c0*/  FMUL R26, R78, R30 ;  /* 0x0000001e4e1a7220 */ /* 0x000fe20000400000 */
[----:B------:R-:W-:Y:S01]  /*73d0*/  HADD2.F32 R108, -RZ, R108.H1_H1 ;  /* 0x3000006cff6c7230 */ /* 0x000fe20000004100 */
[----:B------:R-:W-:Y:S01]  /*73e0*/  F2FP.SATFINITE.E4M3.F32.PACK_AB_MERGE_C R160, R2, R0, R161 ;  /* 0x0000000002a0723e */ /* 0x000fe200048070a1 */
[C---:B------:R-:W-:Y:S01]  /*73f0*/  FFMA R27, R81.reuse, R104, R27 ;  /* 0x00000068511b7223 */ /* 0x040fe2000000001b */
[C---:B------:R-:W-:Y:S01]  /*7400*/  FFMA R24, R81.reuse, R105, R24 ;  /* 0x0000006951187223 */ /* 0x040fe20000000018 */
[C---:B------:R-:W-:Y:S01]  /*7410*/  FFMA R25, R81.reuse, R106, R25 ;  /* 0x0000006a51197223 */ /* 0x040fe20000000019 */
[----:B------:R-:W-:Y:S01]  /*7420*/  FFMA R26, R81, R107, R26 ;  /* 0x0000006b511a7223 */ /* 0x000fe2000000001a */
[C---:B------:R-:W-:Y:S01]  /*7430*/  FMUL R31, R78.reuse, R31 ;  /* 0x0000001f4e1f7220 */ /* 0x040fe20000400000 */
[--C-:B------:R-:W-:Y:S01]  /*7440*/  HADD2.F32 R111, -RZ, R112.reuse.H0_H0 ;  /* 0x20000070ff6f7230 */ /* 0x100fe20000004100 */
[----:B------:R-:W-:Y:S01]  /*7450*/  F2FP.SATFINITE.E4M3.F32.PACK_AB_MERGE_C R162, R27, R22, RZ ;  /* 0x000000161ba2723e */ /* 0x000fe200048070ff */
[----:B------:R-:W-:Y:S02]  /*7460*/  HADD2.F32 R112, -RZ, R112.H1_H1 ;  /* 0x30000070ff707230 */ /* 0x000fe40000004100 */
[C---:B------:R-:W-:Y:S01]  /*7470*/  FFMA R31, R81.reuse, R108, R31 ;  /* 0x0000006c511f7223 */ /* 0x040fe2000000001f */
[----:B------:R-:W-:Y:S01]  /*7480*/  FFMA R28, R81, R109, R28 ;  /* 0x0000006d511c7223 */ /* 0x000fe2000000001c */
[----:B------:R-:W-:Y:S01]  /*7490*/  F2FP.SATFINITE.E4M3.F32.PACK_AB_MERGE_C R161, R21, R20, R162 ;  /* 0x0000001415a1723e */ /* 0x000fe200048070a2 */
[----:B------:R-:W-:Y:S01]  /*74a0*/  FFMA R29, R81, R110, R29 ;  /* 0x0000006e511d7223 */ /* 0x000fe2000000001d */
[C---:B------:R-:W-:Y:S01]  /*74b0*/  FMUL R30, R78.reuse, R34 ;  /* 0x000000224e1e7220 */ /* 0x040fe20000400000 */
[----:B------:R-:W-:Y:S01]  /*74c0*/  F2FP.SATFINITE.E4M3.F32.PACK_AB_MERGE_C R163, R31, R26, RZ ;  /* 0x0000001a1fa3723e */ /* 0x000fe200048070ff */
[C---:B------:R-:W-:Y:S01]  /*74d0*/  FMUL R35, R78.reuse, R35 ;  /* 0x000000234e237220 */ /* 0x040fe20000400000 */
[--C-:B------:R-:W-:Y:S02]  /*74e0*/  HADD2.F32 R115, -RZ, R116.reuse.H0_H0 ;  /* 0x20000074ff737230 */ /* 0x100fe40000004100 */
[----:B------:R-:W-:Y:S01]  /*74f0*/  FFMA R30, R81, R111, R30 ;  /* 0x0000006f511e7223 */ /* 0x000fe2000000001e */
[----:B------:R-:W-:Y:S01]  /*7500*/  F2FP.SATFINITE.E4M3.F32.PACK_AB_MERGE_C R162, R25, R24, R163 ;  /* 0x0000001819a2723e */ /* 0x000fe200048070a3 */
[C---:B------:R-:W-:Y:S01]  /*7510*/  FFMA R35, R81.reuse, R112, R35 ;  /* 0x0000007051237223 */ /* 0x040fe20000000023 */
[C---:B------:R-:W-:Y:S01]  /*7520*/  FFMA R32, R81.reuse, R113, R32 ;  /* 0x0000007151207223 */ /* 0x040fe20000000020 */
[----:B------:R-:W-:Y:S01]  /*7530*/  FFMA R33, R81, R114, R33 ;  /* 0x0000007251217223 */ /* 0x000fe20000000021 */
[----:B------:R-:W-:Y:S02]  /*7540*/  HADD2.F32 R116, -RZ, R116.H1_H1 ;  /* 0x30000074ff747230 */ /* 0x000fe40000004100 */
        /* <DEDUP_REMOVED lines=9> */
[----:B------:R-:W-:Y:S01]  /*75e0*/  HADD2.F32 R120, -RZ, R120.H1_H1 ;  /* 0x30000078ff787230 */ /* 0x000fe20000004100 */
[----:B------:R1:W-:Y:S01]  /*75f0*/  STS.128 [R178+0x2010], R160 ;  /* 0x002010a0b2007388 */ /* 0x0003e20000000c00 */
[----:B------:R-:W-:Y:S01]  /*7600*/  F2FP.SATFINITE.E4M3.F32.PACK_AB_MERGE_C R184, R39, R34, RZ ;  /* 0x0000002227b8723e */ /* 0x000fe200048070ff */
[C---:B------:R-:W-:Y:S01]  /*7610*/  FMUL R38, R78.reuse, R42 ;  /* 0x0000002a4e267220 */ /* 0x040fe20000400000 */
[C---:B------:R-:W-:Y:S01]  /*7620*/  FMUL R43, R78.reuse, R43 ;  /* 0x0000002b4e2b7220 */ /* 0x040fe20000400000 */
[--C-:B------:R-:W-:Y:S01]  /*7630*/  HADD2.F32 R123, -RZ, R124.reuse.H0_H0 ;  /* 0x2000007cff7b7230 */ /* 0x100fe20000004100 */
[----:B------:R-:W-:Y:S01]  /*7640*/  F2FP.SATFINITE.E4M3.F32.PACK_AB_MERGE_C R184, R33, R32, R184 ;  /* 0x0000002021b8723e */ /* 0x000fe200048070b8 */
[C---:B------:R-:W-:Y:S01]  /*7650*/  FFMA R38, R81.reuse, R119, R38 ;  /* 0x0000007751267223 */ /* 0x040fe20000000026 */
        /* <DEDUP_REMOVED lines=12> */
[C---:B------:R-:W-:Y:S01]  /*7720*/  FFMA R45, R81.reuse, R126, R45 ;  /* 0x0000007e512d7223 */ /* 0x040fe2000000002d */
[----:B------:R-:W-:Y:S02]  /*7730*/  HADD2.F32 R128, -RZ, R128.H1_H1 ;  /* 0x30000080ff807230 */ /* 0x000fe40000004100 */
[C---:B------:R-:W-:Y:S01]  /*7740*/  FMUL R46, R78.reuse, R50 ;  /* 0x000000324e2e7220 */ /* 0x040fe20000400000 */
[C---:B------:R-:W-:Y:S01]  /*7750*/  FMUL R51, R78.reuse, R51 ;  /* 0x000000334e337220 */ /* 0x040fe20000400000 */
[--C-:B------:R-:W-:Y:S02]  /*7760*/  HADD2.F32 R131, -RZ, R132.reuse.H0_H0 ;  /* 0x20000084ff837230 */ /* 0x100fe40000004100 */
[C---:B------:R-:W-:Y:S01]  /*7770*/  FMUL R50, R78.reuse, R54 ;  /* 0x000000364e327220 */ /* 0x040fe20000400000 */
[C---:B------:R-:W-:Y:S01]  /*7780*/  FFMA R46, R81.reuse, R127, R46 ;  /* 0x0000007f512e7223 */ /* 0x040fe2000000002e */
[----:B------:R-:W-:Y:S02]  /*7790*/  HADD2.F32 R132, -RZ, R132.H1_H1 ;  /* 0x30000084ff847230 */ /* 0x000fe40000004100 */
[C---:B------:R-:W-:Y:S01]  /*77a0*/  FFMA R51, R81.reuse, R128, R51 ;  /* 0x0000008051337223 */ /* 0x040fe20000000033 */
[C---:B------:R-:W-:Y:S01]  /*77b0*/  FMUL R55, R78.reuse, R55 ;  /* 0x000000374e377220 */ /* 0x040fe20000400000 */
[C---:B------:R-:W-:Y:S01]  /*77c0*/  FFMA R48, R81.reuse, R129, R48 ;  /* 0x0000008151307223 */ /* 0x040fe20000000030 */
[C---:B------:R-:W-:Y:S01]  /*77d0*/  FFMA R49, R81.reuse, R130, R49 ;  /* 0x0000008251317223 */ /* 0x040fe20000000031 */
[--C-:B------:R-:W-:Y:S02]  /*77e0*/  HADD2.F32 R135, -RZ, R136.reuse.H0_H0 ;  /* 0x20000088ff877230 */ /* 0x100fe40000004100 */
[C---:B------:R-:W-:Y:S01]  /*77f0*/  FFMA R50, R81.reuse, R131, R50 ;  /* 0x0000008351327223 */ /* 0x040fe20000000032 */
[----:B------:R-:W-:Y:S02]  /*7800*/  HADD2.F32 R136, -RZ, R136.H1_H1 ;  /* 0x30000088ff887230 */ /* 0x000fe40000004100 */
[C---:B------:R-:W-:Y:S01]  /*7810*/  FMUL R54, R78.reuse, R58 ;  /* 0x0000003a4e367220 */ /* 0x040fe20000400000 */
        /* <DEDUP_REMOVED lines=16> */
[----:B------:R-:W-:Y:S01]  /*7920*/  FFMA R63, R81, R140, R63 ;  /* 0x0000008c513f7223 */ /* 0x000fe2000000003f */
[----:B------:R-:W-:Y:S01]  /*7930*/  FMUL R67, R78, R67 ;  /* 0x000000434e437220 */ /* 0x000fe20000400000 */
[----:B------:R-:W-:Y:S01]  /*7940*/  F2FP.SATFINITE.E4M3.F32.PACK_AB_MERGE_C R186, R47, R42, RZ ;  /* 0x0000002a2fba723e */ /* 0x000fe200048070ff */
[----:B------:R-:W-:Y:S01]  /*7950*/  FFMA R60, R81, R83, R60 ;  /* 0x00000053513c7223 */ /* 0x000fe2000000003c */
[----:B------:R-:W-:Y:S01]  /*7960*/  F2FP.SATFINITE.E4M3.F32.PACK_AB_MERGE_C R187, R51, R46, RZ ;  /* 0x0000002e33bb723e */ /* 0x000fe200048070ff */
[C---:B------:R-:W-:Y:S01]  /*7970*/  FFMA R61, R81.reuse, R80, R61 ;  /* 0x00000050513d7223 */ /* 0x040fe2000000003d */
[C---:B------:R-:W-:Y:S01]  /*7980*/  FFMA R62, R81.reuse, R85, R62 ;  /* 0x00000055513e7223 */ /* 0x040fe2000000003e */
[----:B------:R-:W-:Y:S01]  /*7990*/  FFMA R67, R81, R82, R67 ;  /* 0x0000005251437223 */ /* 0x000fe20000000043 */
[----:B------:R-:W-:Y:S02]  /*79a0*/  F2FP.SATFINITE.E4M3.F32.PACK_AB_MERGE_C R186, R41, R40, R186 ;  /* 0x0000002829ba723e */ /* 0x000fe400048070ba */
[----:B------:R-:W-:Y:S02]  /*79b0*/  F2FP.SATFINITE.E4M3.F32.PACK_AB_MERGE_C R187, R45, R44, R187 ;  /* 0x0000002c2dbb723e */ /* 0x000fe400048070bb */
[----:B------:R-:W-:Y:S02]  /*79c0*/  F2FP.SATFINITE.E4M3.F32.PACK_AB_MERGE_C R188, R55, R50, RZ ;  /* 0x0000003237bc723e */ /* 0x000fe400048070ff */
[----:B------:R-:W-:Y:S01]  /*79d0*/  F2FP.SATFINITE.E4M3.F32.PACK_AB_MERGE_C R189, R59, R54, RZ ;  /* 0x000000363bbd723e */ /* 0x000fe200048070ff */
[----:B------:R1:W-:Y:S01]  /*79e0*/  STS.128 [R177+0x2020], R184 ;  /* 0x002020b8b1007388 */ /* 0x0003e20000000c00 */
[----:B------:R-:W-:Y:S02]  /*79f0*/  F2FP.SATFINITE.E4M3.F32.PACK_AB_MERGE_C R190, R63, R58, RZ ;  /* 0x0000003a3fbe723e */ /* 0x000fe400048070ff */
[----:B------:R-:W-:Y:S02]  /*7a00*/  F2FP.SATFINITE.E4M3.F32.PACK_AB_MERGE_C R182, R67, R62, RZ ;  /* 0x0000003e43b6723e */ /* 0x000fe400048070ff */
[----:B------:R-:W-:Y:S02]  /*7a10*/  F2FP.SATFINITE.E4M3.F32.PACK_AB_MERGE_C R188, R49, R48, R188 ;  /* 0x0000003031bc723e */ /* 0x000fe400048070bc */
[----:B------:R-:W-:Y:S02]  /*7a20*/  F2FP.SATFINITE.E4M3.F32.PACK_AB_MERGE_C R189, R53, R52, R189 ;  /* 0x0000003435bd723e */ /* 0x000fe400048070bd */
[----:B------:R-:W-:Y:S02]  /*7a30*/  F2FP.SATFINITE.E4M3.F32.PACK_AB_MERGE_C R190, R57, R56, R190 ;  /* 0x0000003839be723e */ /* 0x000fe400048070be */
[----:B------:R-:W-:Y:S02]  /*7a40*/  F2FP.SATFINITE.E4M3.F32.PACK_AB_MERGE_C R191, R61, R60, R182 ;  /* 0x0000003c3dbf723e */ /* 0x000fe400048070b6 */
[----:B------:R-:W-:Y:S03]  /*7a50*/  IADD3 R76, PT, PT, R76, 0x1, RZ ;  /* 0x000000014c4c7810 */ /* 0x000fe60007ffe0ff */
[----:B------:R1:W-:Y:S01]  /*7a60*/  STS.128 [R176+0x2030], R188 ;  /* 0x002030bcb0007388 */ /* 0x0003e20000000c00 */
[----:B------:R-:W-:Y:S01]  /*7a70*/  @!PT LDS RZ, [RZ] ;  /* 0x00000000fffff984 */ /* 0x000fe20000000800 */
[----:B------:R-:W-:Y:S01]  /*7a80*/  @!PT LDS RZ, [RZ] ;  /* 0x00000000fffff984 */ /* 0x000fe20000000800 */
[----:B------:R-:W-:Y:S01]  /*7a90*/  @!PT LDS RZ, [RZ] ;  /* 0x00000000fffff984 */ /* 0x000fe20000000800 */
[----:B------:R-:W-:Y:S01]  /*7aa0*/  @!PT LDS RZ, [RZ] ;  /* 0x00000000fffff984 */ /* 0x000fe20000000800 */
[----:B------:R3:W-:Y:S07]  /*7ab0*/  MEMBAR.ALL.CTA ;  /* 0x0000000000007992 */ /* 0x0007ee0000008000 */
[----:B---3--:R-:W3:Y:S02]  /*7ac0*/  FENCE.VIEW.ASYNC.S ;  /* 0x00000000000073c6 */ /* 0x008ee40000000000 */
[----:B---3--:R-:W-:Y:S06]  /*7ad0*/  BAR.SYNC.DEFER_BLOCKING 0x1, 0x80 ;  /* 0x0042000000007b1d */ /* 0x008fec0000010000 */
[----:B------:R-:W-:Y:S05]  /*7ae0*/  @P0 BRA `(.L_x_124) ;  /* 0x0000000000340947 */ /* 0x000fea0003800000 */
[----:B------:R-:W-:Y:S01]  /*7af0*/  UIADD3 UR12, UPT, UPT, UR43, 0x2400, URZ ;  /* 0x000024002b0c7890 */ /* 0x000fe2000fffe0ff */
[----:B------:R-:W-:Y:S01]  /*7b00*/  R2UR UR9, R155 ;  /* 0x000000009b0972ca */ /* 0x000fe200000e0000 */
[----:B------:R-:W-:Y:S01]  /*7b10*/  UIADD3 UR10, UP0, UPT, UR46, 0x680, URZ ;  /* 0x000006802e0a7890 */ /* 0x000fe2000ff1e0ff */
[----:B------:R-:W-:Y:S01]  /*7b20*/  R2UR UR8, R165 ;  /* 0x00000000a50872ca */ /* 0x000fe200000e0000 */
[----:B------:R-:W-:Y:S02]  /*7b30*/  UMOV UR7, UR36 ;  /* 0x0000002400077c82 */ /* 0x000fe40008000000 */
[----:B------:R-:W-:Y:S01]  /*7b40*/  IMAD.U32 R179, RZ, RZ, UR12 ;  /* 0x0000000cffb37e24 */ /* 0x000fe2000f8e00ff */
[----:B------:R-:W-:Y:S04]  /*7b50*/  UIADD3.X UR11, UPT, UPT, URZ, UR47, URZ, UP0, !UPT ;  /* 0x0000002fff0b7290 */ /* 0x000fe800087fe4ff */
[----:B------:R-:W-:Y:S03]  /*7b60*/  R2UR UR4, R179 ;  /* 0x00000000b30472ca */ /* 0x000fe600000e0000 */
[----:B------:R-:W-:Y:S02]  /*7b70*/  USHF.L.U32 UR5, UR9, 0x6, URZ ;  /* 0x0000000609057899 */ /* 0x000fe400080006ff */
[----:B------:R-:W-:Y:S09]  /*7b80*/  USHF.L.U32 UR6, UR8, 0x7, URZ ;  /* 0x0000000708067899 */ /* 0x000ff200080006ff */
[----:B------:R3:W-:Y:S01]  /*7b90*/  UTMASTG.3D [UR4], [UR10] ;  /* 0x000000040a0073b5 */ /* 0x0007e20008010000 */
[----:B------:R0:W-:Y:S01]  /*7ba0*/  UTMACMDFLUSH ;  /* 0x00000000000079b7 */ /* 0x0001e20000000000 */
[----:B---3--:R-:W-:Y:S04]  /*7bb0*/  DEPBAR.LE SB0, 0x0 ;  /* 0x000080000000791a */ /* 0x008fe80000000000 */
.L_x_124:
[----:B------:R-:W-:Y:S05]  /*7bc0*/  BSYNC.RECONVERGENT B0 ;  /* 0x0000000000007941 */ /* 0x000fea0003800200 */
.L_x_123:
[----:B------:R-:W-:Y:S01]  /*7bd0*/  BAR.SYNC.DEFER_BLOCKING 0x1, 0x80 ;  /* 0x0042000000007b1d */ /* 0x000fe20000010000 */
[----:B------:R-:W-:Y:S01]  /*7be0*/  ISETP.NE.AND P2, PT, R180, RZ, PT ;  /* 0x000000ffb400720c */ /* 0x000fe20003f45270 */
[----:B------:R-:W-:Y:S01]  /*7bf0*/  IMAD.IADD R155, R75, 0x1, R143 ;  /* 0x000000014b9b7824 */ /* 0x000fe200078e028f */
[----:B------:R-:W-:Y:S01]  /*7c00*/  ISETP.NE.AND P0, PT, R181, 0x2, PT ;  /* 0x00000002b500780c */ /* 0x000fe20003f05270 */
[----:B------:R-:W-:Y:S01]  /*7c10*/  IMAD.IADD R165, R77, 0x1, R154 ;  /* 0x000000014da57824 */ /* 0x000fe200078e029a */
[----:B------:R-:W-:Y:S02]  /*7c20*/  ISETP.NE.AND P1, PT, R76, 0x4, PT ;  /* 0x000000044c00780c */ /* 0x000fe40003f25270 */
[----:B------:R-:W-:Y:S02]  /*7c30*/  SEL R3, RZ, 0x1, P0 ;  /* 0x00000001ff037807 */ /* 0x000fe40000000000 */
[----:B------:R-:W-:Y:S02]  /*7c40*/  SEL R0, RZ, 0x1, P1 ;  /* 0x00000001ff007807 */ /* 0x000fe40000800000 */
[----:B------:R-:W-:Y:S02]  /*7c50*/  LOP3.LUT R174, R174, R3, RZ, 0x3c, !PT ;  /* 0x00000003aeae7212 */ /* 0x000fe400078e3cff */
[----:B------:R-:W-:Y:S02]  /*7c60*/  LOP3.LUT R175, R175, R0, RZ, 0x3c, !PT ;  /* 0x00000000afaf7212 */ /* 0x000fe400078e3cff */
[----:B------:R-:W-:Y:S02]  /*7c70*/  @P2 R2UR UR36, R171 ;  /* 0x00000000ab2422ca */ /* 0x000fe400000e0000 */
[----:B------:R-:W-:Y:S02]  /*7c80*/  SEL R181, R181, RZ, P0 ;  /* 0x000000ffb5b57207 */ /* 0x000fe40000000000 */
[----:B------:R-:W-:Y:S01]  /*7c90*/  SEL R76, R76, RZ, P1 ;  /* 0x000000ff4c4c7207 */ /* 0x000fe20000800000 */
[----:B------:R-:W-:Y:S10]  /*7ca0*/  @P2 BRA `(.L_x_125) ;  /* 0xffffffdc00702947 */ /* 0x000ff4000383ffff */
[----:B------:R-:W-:Y:S05]  /*7cb0*/  EXIT ;  /* 0x000000000000794d */ /* 0x000fea0003800000 */
.L_x_20:
[----:B--2---:R2:W1:Y:S02]  /*7cc0*/  SYNCS.PHASECHK.TRANS64.TRYWAIT P0, [R3+URZ+0x2b0], R2 ;  /* 0x0002b002030075a7 */ /* 0x00446400080011ff */
[----:B-1----:R-:W-:Y:S05]  /*7cd0*/  @!P0 NANOSLEEP.SYNCS 0x989680 ;  /* 0x009896800000895d */ /* 0x002fea0003900000 */
[----:B------:R-:W1:Y:S02]  /*7ce0*/  @!P0 SYNCS.PHASECHK.TRANS64 P0, [R3+URZ+0x2b0], R2 ;  /* 0x0002b002030085a7 */ /* 0x000e6400080010ff */
[----:B-1----:R-:W-:Y:S05]  /*7cf0*/  @!P0 BRA `(.L_x_20) ;  /* 0xfffffffc00f08947 */ /* 0x002fea000383ffff */
[----:B------:R-:W-:Y:S05]  /*7d00*/  BRA `(.L_x_126) ;  /* 0xffffff9c00187947 */ /* 0x000fea000383ffff */
.L_x_23:
[----:B-1----:R-:W-:-:S07]  /*7d10*/  MOV R2, UR33 ;  /* 0x0000002100027c02 */ /* 0x002fce0008000f00 */
.L_x_127:
[----:B-1----:R1:W2:Y:S02]  /*7d20*/  SYNCS.PHASECHK.TRANS64.TRYWAIT P0, [R2+URZ+0x110], R5 ;  /* 0x00011005020075a7 */ /* 0x0022a400080011ff */
[----:B--2---:R-:W-:Y:S05]  /*7d30*/  @!P0 NANOSLEEP.SYNCS 0x989680 ;  /* 0x009896800000895d */ /* 0x004fea0003900000 */
[----:B------:R-:W2:Y:S02]  /*7d40*/  @!P0 SYNCS.PHASECHK.TRANS64 P0, [R2+URZ+0x110], R5 ;  /* 0x00011005020085a7 */ /* 0x000ea400080010ff */
[----:B--2---:R-:W-:Y:S05]  /*7d50*/  @!P0 BRA `(.L_x_127) ;  /* 0xfffffffc00f08947 */ /* 0x004fea000383ffff */
[----:B------:R-:W-:Y:S05]  /*7d60*/  BRA `(.L_x_22) ;  /* 0xffffff9c00687947 */ /* 0x000fea000383ffff */
.L_x_29:
[----:B-1----:R-:W-:-:S07]  /*7d70*/  MOV R2, UR17 ;  /* 0x0000001100027c02 */ /* 0x002fce0008000f00 */
.L_x_128:
[----:B-1----:R1:W2:Y:S02]  /*7d80*/  SYNCS.PHASECHK.TRANS64.TRYWAIT P0, [R2+URZ+0x110], R5 ;  /* 0x00011005020075a7 */ /* 0x0022a400080011ff */
[----:B--2---:R-:W-:Y:S05]  /*7d90*/  @!P0 NANOSLEEP.SYNCS 0x989680 ;  /* 0x009896800000895d */ /* 0x004fea0003900000 */
[----:B------:R-:W2:Y:S02]  /*7da0*/  @!P0 SYNCS.PHASECHK.TRANS64 P0, [R2+URZ+0x110], R5 ;  /* 0x00011005020085a7 */ /* 0x000ea400080010ff */
[----:B--2---:R-:W-:Y:S05]  /*7db0*/  @!P0 BRA `(.L_x_128) ;  /* 0xfffffffc00f08947 */ /* 0x004fea000383ffff */
[----:B------:R-:W-:Y:S05]  /*7dc0*/  BRA `(.L_x_28) ;  /* 0xffffffa000107947 */ /* 0x000fea000383ffff */
.L_x_33:
[----:B-1----:R1:W2:Y:S02]  /*7dd0*/  SYNCS.PHASECHK.TRANS64.TRYWAIT P0, [R2+URZ+0x240], R3 ;  /* 0x00024003020075a7 */ /* 0x0022a400080011ff */
[----:B--2---:R-:W-:Y:S05]  /*7de0*/  @!P0 NANOSLEEP.SYNCS 0x989680 ;  /* 0x009896800000895d */ /* 0x004fea0003900000 */
[----:B------:R-:W2:Y:S02]  /*7df0*/  @!P0 SYNCS.PHASECHK.TRANS64 P0, [R2+URZ+0x240], R3 ;  /* 0x00024003020085a7 */ /* 0x000ea400080010ff */
[----:B--2---:R-:W-:Y:S05]  /*7e00*/  @!P0 BRA `(.L_x_33) ;  /* 0xfffffffc00f08947 */ /* 0x004fea000383ffff */
[----:B------:R-:W-:Y:S05]  /*7e10*/  BRA `(.L_x_129) ;  /* 0xffffffa000a07947 */ /* 0x000fea000383ffff */
.L_x_37:
[----:B----4-:R-:W-:-:S07]  /*7e20*/  MOV R0, UR5 ;  /* 0x0000000500007c02 */ /* 0x010fce0008000f00 */
.L_x_130:
[----:B-1----:R1:W2:Y:S02]  /*7e30*/  SYNCS.PHASECHK.TRANS64.TRYWAIT P0, [R0+URZ], R3 ;  /* 0x00000003000075a7 */ /* 0x0022a400080011ff */
[----:B--2---:R-:W-:Y:S05]  /*7e40*/  @!P0 NANOSLEEP.SYNCS 0x989680 ;  /* 0x009896800000895d */ /* 0x004fea0003900000 */
[----:B------:R-:W2:Y:S02]  /*7e50*/  @!P0 SYNCS.PHASECHK.TRANS64 P0, [R0+URZ], R3 ;  /* 0x00000003000085a7 */ /* 0x000ea400080010ff */
[----:B--2---:R-:W-:Y:S05]  /*7e60*/  @!P0 BRA `(.L_x_130) ;  /* 0xfffffffc00f08947 */ /* 0x004fea000383ffff */
[----:B------:R-:W-:Y:S05]  /*7e70*/  BRA `(.L_x_131) ;  /* 0xffffffa800107947 */ /* 0x000fea000383ffff */
.L_x_38:
[----:B----4-:R-:W-:-:S07]  /*7e80*/  MOV R0, UR5 ;  /* 0x0000000500007c02 */ /* 0x010fce0008000f00 */
.L_x_132:
[----:B-1----:R1:W2:Y:S02]  /*7e90*/  SYNCS.PHASECHK.TRANS64.TRYWAIT P0, [R0+URZ], R3 ;  /* 0x00000003000075a7 */ /* 0x0022a400080011ff */
[----:B--2---:R-:W-:Y:S05]  /*7ea0*/  @!P0 NANOSLEEP.SYNCS 0x989680 ;  /* 0x009896800000895d */ /* 0x004fea0003900000 */
[----:B------:R-:W2:Y:S02]  /*7eb0*/  @!P0 SYNCS.PHASECHK.TRANS64 P0, [R0+URZ], R3 ;  /* 0x00000003000085a7 */ /* 0x000ea400080010ff */
[----:B--2---:R-:W-:Y:S05]  /*7ec0*/  @!P0 BRA `(.L_x_132) ;  /* 0xfffffffc00f08947 */ /* 0x004fea000383ffff */
[----:B------:R-:W-:Y:S05]  /*7ed0*/  BRA `(.L_x_133) ;  /* 0xffffffa8001c7947 */ /* 0x000fea000383ffff */
.L_x_39:
[----:B----4-:R-:W-:-:S07]  /*7ee0*/  MOV R0, UR5 ;  /* 0x0000000500007c02 */ /* 0x010fce0008000f00 */
.L_x_134:
[----:B-1----:R1:W2:Y:S02]  /*7ef0*/  SYNCS.PHASECHK.TRANS64.TRYWAIT P0, [R0+URZ], R3 ;  /* 0x00000003000075a7 */ /* 0x0022a400080011ff */
[----:B--2---:R-:W-:Y:S05]  /*7f00*/  @!P0 NANOSLEEP.SYNCS 0x989680 ;  /* 0x009896800000895d */ /* 0x004fea0003900000 */
[----:B------:R-:W2:Y:S02]  /*7f10*/  @!P0 SYNCS.PHASECHK.TRANS64 P0, [R0+URZ], R3 ;  /* 0x00000003000085a7 */ /* 0x000ea400080010ff */
[----:B--2---:R-:W-:Y:S05]  /*7f20*/  @!P0 BRA `(.L_x_134) ;  /* 0xfffffffc00f08947 */ /* 0x004fea000383ffff */
[----:B------:R-:W-:Y:S05]  /*7f30*/  BRA `(.L_x_135) ;  /* 0xffffffa800287947 */ /* 0x000fea000383ffff */
.L_x_40:
[----:B----4-:R-:W-:-:S07]  /*7f40*/  MOV R0, UR5 ;  /* 0x0000000500007c02 */ /* 0x010fce0008000f00 */
.L_x_136:
[----:B-1----:R1:W2:Y:S02]  /*7f50*/  SYNCS.PHASECHK.TRANS64.TRYWAIT P0, [R0+URZ], R3 ;  /* 0x00000003000075a7 */ /* 0x0022a400080011ff */
[----:B--2---:R-:W-:Y:S05]  /*7f60*/  @!P0 NANOSLEEP.SYNCS 0x989680 ;  /* 0x009896800000895d */ /* 0x004fea0003900000 */
[----:B------:R-:W2:Y:S02]  /*7f70*/  @!P0 SYNCS.PHASECHK.TRANS64 P0, [R0+URZ], R3 ;  /* 0x00000003000085a7 */ /* 0x000ea400080010ff */
[----:B--2---:R-:W-:Y:S05]  /*7f80*/  @!P0 BRA `(.L_x_136) ;  /* 0xfffffffc00f08947 */ /* 0x004fea000383ffff */
[----:B------:R-:W-:Y:S05]  /*7f90*/  BRA `(.L_x_137) ;  /* 0xffffffa800347947 */ /* 0x000fea000383ffff */
.L_x_41:
[----:B----4-:R-:W-:-:S07]  /*7fa0*/  MOV R0, UR5 ;  /* 0x0000000500007c02 */ /* 0x010fce0008000f00 */
.L_x_138:
[----:B-1----:R1:W2:Y:S02]  /*7fb0*/  SYNCS.PHASECHK.TRANS64.TRYWAIT P0, [R0+URZ], R3 ;  /* 0x00000003000075a7 */ /* 0x0022a400080011ff */
[----:B--2---:R-:W-:Y:S05]  /*7fc0*/  @!P0 NANOSLEEP.SYNCS 0x989680 ;  /* 0x009896800000895d */ /* 0x004fea0003900000 */
[----:B------:R-:W2:Y:S02]  /*7fd0*/  @!P0 SYNCS.PHASECHK.TRANS64 P0, [R0+URZ], R3 ;  /* 0x00000003000085a7 */ /* 0x000ea400080010ff */
[----:B--2---:R-:W-:Y:S05]  /*7fe0*/  @!P0 BRA `(.L_x_138) ;  /* 0xfffffffc00f08947 */ /* 0x004fea000383ffff */
[----:B------:R-:W-:Y:S05]  /*7ff0*/  BRA `(.L_x_139) ;  /* 0xffffffa800407947 */ /* 0x000fea000383ffff */
.L_x_42:
[----:B----4-:R-:W-:-:S07]  /*8000*/  MOV R0, UR5 ;  /* 0x0000000500007c02 */ /* 0x010fce0008000f00 */
.L_x_140:
[----:B-1----:R1:W2:Y:S02]  /*8010*/  SYNCS.PHASECHK.TRANS64.TRYWAIT P0, [R0+URZ], R3 ;  /* 0x00000003000075a7 */ /* 0x0022a400080011ff */
[----:B--2---:R-:W-:Y:S05]  /*8020*/  @!P0 NANOSLEEP.SYNCS 0x989680 ;  /* 0x009896800000895d */ /* 0x004fea0003900000 */
[----:B------:R-:W2:Y:S02]  /*8030*/  @!P0 SYNCS.PHASECHK.TRANS64 P0, [R0+URZ], R3 ;  /* 0x00000003000085a7 */ /* 0x000ea400080010ff */
[----:B--2---:R-:W-:Y:S05]  /*8040*/  @!P0 BRA `(.L_x_140) ;  /* 0xfffffffc00f08947 */ /* 0x004fea000383ffff */
[----:B------:R-:W-:Y:S05]  /*8050*/  BRA `(.L_x_141) ;  /* 0xffffffa8004c7947 */ /* 0x000fea000383ffff */
.L_x_43:
[----:B----4-:R-:W-:-:S07]  /*8060*/  MOV R0, UR5 ;  /* 0x0000000500007c02 */ /* 0x010fce0008000f00 */
.L_x_142:
[----:B-1----:R1:W2:Y:S02]  /*8070*/  SYNCS.PHASECHK.TRANS64.TRYWAIT P0, [R0+URZ], R3 ;  /* 0x00000003000075a7 */ /* 0x0022a400080011ff */
[----:B--2---:R-:W-:Y:S05]  /*8080*/  @!P0 NANOSLEEP.SYNCS 0x989680 ;  /* 0x009896800000895d */ /* 0x004fea0003900000 */
[----:B------:R-:W2:Y:S02]  /*8090*/  @!P0 SYNCS.PHASECHK.TRANS64 P0, [R0+URZ], R3 ;  /* 0x00000003000085a7 */ /* 0x000ea400080010ff */
[----:B--2---:R-:W-:Y:S05]  /*80a0*/  @!P0 BRA `(.L_x_142) ;  /* 0xfffffffc00f08947 */ /* 0x004fea000383ffff */
[----:B------:R-:W-:Y:S05]  /*80b0*/  BRA `(.L_x_143) ;  /* 0xffffffa800587947 */ /* 0x000fea000383ffff */
.L_x_44:
[----:B----4-:R-:W-:-:S07]  /*80c0*/  MOV R0, UR5 ;  /* 0x0000000500007c02 */ /* 0x010fce0008000f00 */
.L_x_144:
[----:B-1----:R1:W2:Y:S02]  /*80d0*/  SYNCS.PHASECHK.TRANS64.TRYWAIT P0, [R0+URZ], R3 ;  /* 0x00000003000075a7 */ /* 0x0022a400080011ff */
[----:B--2---:R-:W-:Y:S05]  /*80e0*/  @!P0 NANOSLEEP.SYNCS 0x989680 ;  /* 0x009896800000895d */ /* 0x004fea0003900000 */
[----:B------:R-:W2:Y:S02]  /*80f0*/  @!P0 SYNCS.PHASECHK.TRANS64 P0, [R0+URZ], R3 ;  /* 0x00000003000085a7 */ /* 0x000ea400080010ff */
[----:B--2---:R-:W-:Y:S05]  /*8100*/  @!P0 BRA `(.L_x_144) ;  /* 0xfffffffc00f08947 */ /* 0x004fea000383ffff */
[----:B------:R-:W-:Y:S05]  /*8110*/  BRA `(.L_x_145) ;  /* 0xffffffa800647947 */ /* 0x000fea000383ffff */
.L_x_45:
[----:B----4-:R-:W-:-:S07]  /*8120*/  MOV R0, UR5 ;  /* 0x0000000500007c02 */ /* 0x010fce0008000f00 */
.L_x_146:
[----:B-1----:R1:W2:Y:S02]  /*8130*/  SYNCS.PHASECHK.TRANS64.TRYWAIT P0, [R0+URZ], R3 ;  /* 0x00000003000075a7 */ /* 0x0022a400080011ff */
[----:B--2---:R-:W-:Y:S05]  /*8140*/  @!P0 NANOSLEEP.SYNCS 0x989680 ;  /* 0x009896800000895d */ /* 0x004fea0003900000 */
[----:B------:R-:W2:Y:S02]  /*8150*/  @!P0 SYNCS.PHASECHK.TRANS64 P0, [R0+URZ], R3 ;  /* 0x00000003000085a7 */ /* 0x000ea400080010ff */
[----:B--2---:R-:W-:Y:S05]  /*8160*/  @!P0 BRA `(.L_x_146) ;  /* 0xfffffffc00f08947 */ /* 0x004fea000383ffff */
[----:B------:R-:W-:Y:S05]  /*8170*/  BRA `(.L_x_147) ;  /* 0xffffffa800707947 */ /* 0x000fea000383ffff */
.L_x_46:
[----:B----4-:R-:W-:-:S07]  /*8180*/  MOV R0, UR5 ;  /* 0x0000000500007c02 */ /* 0x010fce0008000f00 */
.L_x_148:
[----:B-1----:R1:W2:Y:S02]  /*8190*/  SYNCS.PHASECHK.TRANS64.TRYWAIT P0, [R0+URZ], R3 ;  /* 0x00000003000075a7 */ /* 0x0022a400080011ff */
[----:B--2---:R-:W-:Y:S05]  /*81a0*/  @!P0 NANOSLEEP.SYNCS 0x989680 ;  /* 0x009896800000895d */ /* 0x004fea0003900000 */
[----:B------:R-:W2:Y:S02]  /*81b0*/  @!P0 SYNCS.PHASECHK.TRANS64 P0, [R0+URZ], R3 ;  /* 0x00000003000085a7 */ /* 0x000ea400080010ff */
[----:B--2---:R-:W-:Y:S05]  /*81c0*/  @!P0 BRA `(.L_x_148) ;  /* 0xfffffffc00f08947 */ /* 0x004fea000383ffff */
[----:B------:R-:W-:Y:S05]  /*81d0*/  BRA `(.L_x_149) ;  /* 0xffffffa8007c7947 */ /* 0x000fea000383ffff */
.L_x_47:
[----:B----4-:R-:W-:-:S07]  /*81e0*/  MOV R0, UR5 ;  /* 0x0000000500007c02 */ /* 0x010fce0008000f00 */
.L_x_150:
[----:B-1----:R1:W2:Y:S02]  /*81f0*/  SYNCS.PHASECHK.TRANS64.TRYWAIT P0, [R0+URZ], R3 ;  /* 0x00000003000075a7 */ /* 0x0022a400080011ff */
[----:B--2---:R-:W-:Y:S05]  /*8200*/  @!P0 NANOSLEEP.SYNCS 0x989680 ;  /* 0x009896800000895d */ /* 0x004fea0003900000 */
[----:B------:R-:W2:Y:S02]  /*8210*/  @!P0 SYNCS.PHASECHK.TRANS64 P0, [R0+URZ], R3 ;  /* 0x00000003000085a7 */ /* 0x000ea400080010ff */
[----:B--2---:R-:W-:Y:S05]  /*8220*/  @!P0 BRA `(.L_x_150) ;  /* 0xfffffffc00f08947 */ /* 0x004fea000383ffff */
[----:B------:R-:W-:Y:S05]  /*8230*/  BRA `(.L_x_151) ;  /* 0xffffffa800887947 */ /* 0x000fea000383ffff */
.L_x_48:
[----:B----4-:R-:W-:-:S07]  /*8240*/  MOV R0, UR5 ;  /* 0x0000000500007c02 */ /* 0x010fce0008000f00 */
.L_x_152:
[----:B-1----:R1:W2:Y:S02]  /*8250*/  SYNCS.PHASECHK.TRANS64.TRYWAIT P0, [R0+URZ], R3 ;  /* 0x00000003000075a7 */ /* 0x0022a400080011ff */
[----:B--2---:R-:W-:Y:S05]  /*8260*/  @!P0 NANOSLEEP.SYNCS 0x989680 ;  /* 0x009896800000895d */ /* 0x004fea0003900000 */
[----:B------:R-:W2:Y:S02]  /*8270*/  @!P0 SYNCS.PHASECHK.TRANS64 P0, [R0+URZ], R3 ;  /* 0x00000003000085a7 */ /* 0x000ea400080010ff */
[----:B--2---:R-:W-:Y:S05]  /*8280*/  @!P0 BRA `(.L_x_152) ;  /* 0xfffffffc00f08947 */ /* 0x004fea000383ffff */
[----:B------:R-:W-:Y:S05]  /*8290*/  BRA `(.L_x_153) ;  /* 0xffffffa800947947 */ /* 0x000fea000383ffff */
.L_x_49:
[----:B----4-:R-:W-:-:S07]  /*82a0*/  MOV R0, UR5 ;  /* 0x0000000500007c02 */ /* 0x010fce0008000f00 */
.L_x_154:
[----:B-1----:R1:W2:Y:S02]  /*82b0*/  SYNCS.PHASECHK.TRANS64.TRYWAIT P0, [R0+URZ], R3 ;  /* 0x00000003000075a7 */ /* 0x0022a400080011ff */
[----:B--2---:R-:W-:Y:S05]  /*82c0*/  @!P0 NANOSLEEP.SYNCS 0x989680 ;  /* 0x009896800000895d */ /* 0x004fea0003900000 */
[----:B------:R-:W2:Y:S02]  /*82d0*/  @!P0 SYNCS.PHASECHK.TRANS64 P0, [R0+URZ], R3 ;  /* 0x00000003000085a7 */ /* 0x000ea400080010ff */
[----:B--2---:R-:W-:Y:S05]  /*82e0*/  @!P0 BRA `(.L_x_154) ;  /* 0xfffffffc00f08947 */ /* 0x004fea000383ffff */
[----:B------:R-:W-:Y:S05]  /*82f0*/  BRA `(.L_x_155) ;  /* 0xffffffa800a07947 */ /* 0x000fea000383ffff */
.L_x_50:
[----:B----4-:R-:W-:-:S07]  /*8300*/  MOV R0, UR5 ;  /* 0x0000000500007c02 */ /* 0x010fce0008000f00 */
.L_x_156:
[----:B-1----:R1:W2:Y:S02]  /*8310*/  SYNCS.PHASECHK.TRANS64.TRYWAIT P0, [R0+URZ], R3 ;  /* 0x00000003000075a7 */ /* 0x0022a400080011ff */
[----:B--2---:R-:W-:Y:S05]  /*8320*/  @!P0 NANOSLEEP.SYNCS 0x989680 ;  /* 0x009896800000895d */ /* 0x004fea0003900000 */
[----:B------:R-:W2:Y:S02]  /*8330*/  @!P0 SYNCS.PHASECHK.TRANS64 P0, [R0+URZ], R3 ;  /* 0x00000003000085a7 */ /* 0x000ea400080010ff */
[----:B--2---:R-:W-:Y:S05]  /*8340*/  @!P0 BRA `(.L_x_156) ;  /* 0xfffffffc00f08947 */ /* 0x004fea000383ffff */
[----:B------:R-:W-:Y:S05]  /*8350*/  BRA `(.L_x_157) ;  /* 0xffffffa800ac7947 */ /* 0x000fea000383ffff */
.L_x_51:
[----:B----4-:R-:W-:-:S07]  /*8360*/  MOV R0, UR5 ;  /* 0x0000000500007c02 */ /* 0x010fce0008000f00 */
.L_x_158:
[----:B-1----:R1:W2:Y:S02]  /*8370*/  SYNCS.PHASECHK.TRANS64.TRYWAIT P0, [R0+URZ], R3 ;  /* 0x00000003000075a7 */ /* 0x0022a400080011ff */
[----:B--2---:R-:W-:Y:S05]  /*8380*/  @!P0 NANOSLEEP.SYNCS 0x989680 ;  /* 0x009896800000895d */ /* 0x004fea0003900000 */
[----:B------:R-:W2:Y:S02]  /*8390*/  @!P0 SYNCS.PHASECHK.TRANS64 P0, [R0+URZ], R3 ;  /* 0x00000003000085a7 */ /* 0x000ea400080010ff */
[----:B--2---:R-:W-:Y:S05]  /*83a0*/  @!P0 BRA `(.L_x_158) ;  /* 0xfffffffc00f08947 */ /* 0x004fea000383ffff */
[----:B------:R-:W-:Y:S05]  /*83b0*/  BRA `(.L_x_159) ;  /* 0xffffffa800b87947 */ /* 0x000fea000383ffff */
.L_x_52:
[----:B----4-:R-:W-:-:S07]  /*83c0*/  MOV R0, UR5 ;  /* 0x0000000500007c02 */ /* 0x010fce0008000f00 */
.L_x_160:
[----:B-1----:R1:W2:Y:S02]  /*83d0*/  SYNCS.PHASECHK.TRANS64.TRYWAIT P0, [R0+URZ], R3 ;  /* 0x00000003000075a7 */ /* 0x0022a400080011ff */
[----:B--2---:R-:W-:Y:S05]  /*83e0*/  @!P0 NANOSLEEP.SYNCS 0x989680 ;  /* 0x009896800000895d */ /* 0x004fea0003900000 */
[----:B------:R-:W2:Y:S02]  /*83f0*/  @!P0 SYNCS.PHASECHK.TRANS64 P0, [R0+URZ], R3 ;  /* 0x00000003000085a7 */ /* 0x000ea400080010ff */
[----:B--2---:R-:W-:Y:S05]  /*8400*/  @!P0 BRA `(.L_x_160) ;  /* 0xfffffffc00f08947 */ /* 0x004fea000383ffff */
[----:B------:R-:W-:Y:S05]  /*8410*/  BRA `(.L_x_161) ;  /* 0xffffffa800c47947 */ /* 0x000fea000383ffff */
.L_x_53:
[----:B----4-:R-:W-:-:S07]  /*8420*/  MOV R0, UR5 ;  /* 0x0000000500007c02 */ /* 0x010fce0008000f00 */
.L_x_162:
[----:B-1----:R1:W2:Y:S02]  /*8430*/  SYNCS.PHASECHK.TRANS64.TRYWAIT P0, [R0+URZ], R3 ;  /* 0x00000003000075a7 */ /* 0x0022a400080011ff */
[----:B--2---:R-:W-:Y:S05]  /*8440*/  @!P0 NANOSLEEP.SYNCS 0x989680 ;  /* 0x009896800000895d */ /* 0x004fea0003900000 */
[----:B------:R-:W2:Y:S02]  /*8450*/  @!P0 SYNCS.PHASECHK.TRANS64 P0, [R0+URZ], R3 ;  /* 0x00000003000085a7 */ /* 0x000ea400080010ff */
[----:B--2---:R-:W-:Y:S05]  /*8460*/  @!P0 BRA `(.L_x_162) ;  /* 0xfffffffc00f08947 */ /* 0x004fea000383ffff */
[----:B------:R-:W-:Y:S05]  /*8470*/  BRA `(.L_x_163) ;  /* 0xffffffa800d07947 */ /* 0x000fea000383ffff */
.L_x_54:
[----:B----4-:R-:W-:-:S07]  /*8480*/  MOV R0, UR5 ;  /* 0x0000000500007c02 */ /* 0x010fce0008000f00 */
.L_x_164:
[----:B-1----:R1:W2:Y:S02]  /*8490*/  SYNCS.PHASECHK.TRANS64.TRYWAIT P0, [R0+URZ], R3 ;  /* 0x00000003000075a7 */ /* 0x0022a400080011ff */
[----:B--2---:R-:W-:Y:S05]  /*84a0*/  @!P0 NANOSLEEP.SYNCS 0x989680 ;  /* 0x009896800000895d */ /* 0x004fea0003900000 */
[----:B------:R-:W2:Y:S02]  /*84b0*/  @!P0 SYNCS.PHASECHK.TRANS64 P0, [R0+URZ], R3 ;  /* 0x00000003000085a7 */ /* 0x000ea400080010ff */
[----:B--2---:R-:W-:Y:S05]  /*84c0*/  @!P0 BRA `(.L_x_164) ;  /* 0xfffffffc00f08947 */ /* 0x004fea000383ffff */
[----:B------:R-:W-:Y:S05]  /*84d0*/  BRA `(.L_x_165) ;  /* 0xffffffa800dc7947 */ /* 0x000fea000383ffff */
.L_x_55:
[----:B----4-:R-:W-:-:S07]  /*84e0*/  MOV R0, UR5 ;  /* 0x0000000500007c02 */ /* 0x010fce0008000f00 */
.L_x_166:
[----:B-1----:R1:W2:Y:S02]  /*84f0*/  SYNCS.PHASECHK.TRANS64.TRYWAIT P0, [R0+URZ], R3 ;  /* 0x00000003000075a7 */ /* 0x0022a400080011ff */
[----:B--2---:R-:W-:Y:S05]  /*8500*/  @!P0 NANOSLEEP.SYNCS 0x989680 ;  /* 0x009896800000895d */ /* 0x004fea0003900000 */
[----:B------:R-:W2:Y:S02]  /*8510*/  @!P0 SYNCS.PHASECHK.TRANS64 P0, [R0+URZ], R3 ;  /* 0x00000003000085a7 */ /* 0x000ea400080010ff */
[----:B--2---:R-:W-:Y:S05]  /*8520*/  @!P0 BRA `(.L_x_166) ;  /* 0xfffffffc00f08947 */ /* 0x004fea000383ffff */
[----:B------:R-:W-:Y:S05]  /*8530*/  BRA `(.L_x_167) ;  /* 0xffffffa800e87947 */ /* 0x000fea000383ffff */
.L_x_56:
[----:B----4-:R-:W-:-:S07]  /*8540*/  MOV R0, UR5 ;  /* 0x0000000500007c02 */ /* 0x010fce0008000f00 */
.L_x_168:
[----:B-1----:R1:W2:Y:S02]  /*8550*/  SYNCS.PHASECHK.TRANS64.TRYWAIT P0, [R0+URZ], R3 ;  /* 0x00000003000075a7 */ /* 0x0022a400080011ff */
[----:B--2---:R-:W-:Y:S05]  /*8560*/  @!P0 NANOSLEEP.SYNCS 0x989680 ;  /* 0x009896800000895d */ /* 0x004fea0003900000 */
[----:B------:R-:W2:Y:S02]  /*8570*/  @!P0 SYNCS.PHASECHK.TRANS64 P0, [R0+URZ], R3 ;  /* 0x00000003000085a7 */ /* 0x000ea400080010ff */
[----:B--2---:R-:W-:Y:S05]  /*8580*/  @!P0 BRA `(.L_x_168) ;  /* 0xfffffffc00f08947 */ /* 0x004fea000383ffff */
[----:B------:R-:W-:Y:S05]  /*8590*/  BRA `(.L_x_169) ;  /* 0xffffffa800f47947 */ /* 0x000fea000383ffff */
.L_x_57:
[----:B----4-:R-:W-:-:S07]  /*85a0*/  MOV R0, UR5 ;  /* 0x0000000500007c02 */ /* 0x010fce0008000f00 */
.L_x_170:
[----:B-1----:R1:W2:Y:S02]  /*85b0*/  SYNCS.PHASECHK.TRANS64.TRYWAIT P0, [R0+URZ], R3 ;  /* 0x00000003000075a7 */ /* 0x0022a400080011ff */
[----:B--2---:R-:W-:Y:S05]  /*85c0*/  @!P0 NANOSLEEP.SYNCS 0x989680 ;  /* 0x009896800000895d */ /* 0x004fea0003900000 */
[----:B------:R-:W2:Y:S02]  /*85d0*/  @!P0 SYNCS.PHASECHK.TRANS64 P0, [R0+URZ], R3 ;  /* 0x00000003000085a7 */ /* 0x000ea400080010ff */
[----:B--2---:R-:W-:Y:S05]  /*85e0*/  @!P0 BRA `(.L_x_170) ;  /* 0xfffffffc00f08947 */ /* 0x004fea000383ffff */
[----:B------:R-:W-:Y:S05]  /*85f0*/  BRA `(.L_x_171) ;  /* 0xffffffac00007947 */ /* 0x000fea000383ffff */
.L_x_58:
[----:B----4-:R-:W-:-:S07]  /*8600*/  MOV R0, UR5 ;  /* 0x0000000500007c02 */ /* 0x010fce0008000f00 */
.L_x_172:
[----:B-1----:R1:W2:Y:S02]  /*8610*/  SYNCS.PHASECHK.TRANS64.TRYWAIT P0, [R0+URZ], R3 ;  /* 0x00000003000075a7 */ /* 0x0022a400080011ff */
[----:B--2---:R-:W-:Y:S05]  /*8620*/  @!P0 NANOSLEEP.SYNCS 0x989680 ;  /* 0x009896800000895d */ /* 0x004fea0003900000 */
[----:B------:R-:W2:Y:S02]  /*8630*/  @!P0 SYNCS.PHASECHK.TRANS64 P0, [R0+URZ], R3 ;  /* 0x00000003000085a7 */ /* 0x000ea400080010ff */
[----:B--2---:R-:W-:Y:S05]  /*8640*/  @!P0 BRA `(.L_x_172) ;  /* 0xfffffffc00f08947 */ /* 0x004fea000383ffff */
[----:B------:R-:W-:Y:S05]  /*8650*/  BRA `(.L_x_173) ;  /* 0xffffffac000c7947 */ /* 0x000fea000383ffff */
.L_x_59:
[----:B----4-:R-:W-:-:S07]  /*8660*/  MOV R0, UR5 ;  /* 0x0000000500007c02 */ /* 0x010fce0008000f00 */
.L_x_174:
[----:B-1----:R1:W2:Y:S02]  /*8670*/  SYNCS.PHASECHK.TRANS64.TRYWAIT P0, [R0+URZ], R3 ;  /* 0x00000003000075a7 */ /* 0x0022a400080011ff */
[----:B--2---:R-:W-:Y:S05]  /*8680*/  @!P0 NANOSLEEP.SYNCS 0x989680 ;  /* 0x009896800000895d */ /* 0x004fea0003900000 */
[----:B------:R-:W2:Y:S02]  /*8690*/  @!P0 SYNCS.PHASECHK.TRANS64 P0, [R0+URZ], R3 ;  /* 0x00000003000085a7 */ /* 0x000ea400080010ff */
[----:B--2---:R-:W-:Y:S05]  /*86a0*/  @!P0 BRA `(.L_x_174) ;  /* 0xfffffffc00f08947 */ /* 0x004fea000383ffff */
[----:B------:R-:W-:Y:S05]  /*86b0*/  BRA `(.L_x_175) ;  /* 0xffffffac00187947 */ /* 0x000fea000383ffff */
.L_x_60:
[----:B----4-:R-:W-:-:S07]  /*86c0*/  MOV R0, UR5 ;  /* 0x0000000500007c02 */ /* 0x010fce0008000f00 */
.L_x_176:
[----:B-1----:R1:W2:Y:S02]  /*86d0*/  SYNCS.PHASECHK.TRANS64.TRYWAIT P0, [R0+URZ], R3 ;  /* 0x00000003000075a7 */ /* 0x0022a400080011ff */
[----:B--2---:R-:W-:Y:S05]  /*86e0*/  @!P0 NANOSLEEP.SYNCS 0x989680 ;  /* 0x009896800000895d */ /* 0x004fea0003900000 */
[----:B------:R-:W2:Y:S02]  /*86f0*/  @!P0 SYNCS.PHASECHK.TRANS64 P0, [R0+URZ], R3 ;  /* 0x00000003000085a7 */ /* 0x000ea400080010ff */
[----:B--2---:R-:W-:Y:S05]  /*8700*/  @!P0 BRA `(.L_x_176) ;  /* 0xfffffffc00f08947 */ /* 0x004fea000383ffff */
[----:B------:R-:W-:Y:S05]  /*8710*/  BRA `(.L_x_177) ;  /* 0xffffffac00247947 */ /* 0x000fea000383ffff */
.L_x_61:
[----:B----4-:R-:W-:-:S07]  /*8720*/  MOV R0, UR5 ;  /* 0x0000000500007c02 */ /* 0x010fce0008000f00 */
.L_x_178:
[----:B-1----:R1:W2:Y:S02]  /*8730*/  SYNCS.PHASECHK.TRANS64.TRYWAIT P0, [R0+URZ], R3 ;  /* 0x00000003000075a7 */ /* 0x0022a400080011ff */
[----:B--2---:R-:W-:Y:S05]  /*8740*/  @!P0 NANOSLEEP.SYNCS 0x989680 ;  /* 0x009896800000895d */ /* 0x004fea0003900000 */
[----:B------:R-:W2:Y:S02]  /*8750*/  @!P0 SYNCS.PHASECHK.TRANS64 P0, [R0+URZ], R3 ;  /* 0x00000003000085a7 */ /* 0x000ea400080010ff */
[----:B--2---:R-:W-:Y:S05]  /*8760*/  @!P0 BRA `(.L_x_178) ;  /* 0xfffffffc00f08947 */ /* 0x004fea000383ffff */
[----:B------:R-:W-:Y:S05]  /*8770*/  BRA `(.L_x_179) ;  /* 0xffffffac00307947 */ /* 0x000fea000383ffff */
.L_x_62:
[----:B----4-:R-:W-:-:S07]  /*8780*/  MOV R0, UR5 ;  /* 0x0000000500007c02 */ /* 0x010fce0008000f00 */
.L_x_180:
[----:B-1----:R1:W2:Y:S02]  /*8790*/  SYNCS.PHASECHK.TRANS64.TRYWAIT P0, [R0+URZ], R3 ;  /* 0x00000003000075a7 */ /* 0x0022a400080011ff */
[----:B--2---:R-:W-:Y:S05]  /*87a0*/  @!P0 NANOSLEEP.SYNCS 0x989680 ;  /* 0x009896800000895d */ /* 0x004fea0003900000 */
[----:B------:R-:W2:Y:S02]  /*87b0*/  @!P0 SYNCS.PHASECHK.TRANS64 P0, [R0+URZ], R3 ;  /* 0x00000003000085a7 */ /* 0x000ea400080010ff */
[----:B--2---:R-:W-:Y:S05]  /*87c0*/  @!P0 BRA `(.L_x_180) ;  /* 0xfffffffc00f08947 */ /* 0x004fea000383ffff */
[----:B------:R-:W-:Y:S05]  /*87d0*/  BRA `(.L_x_181) ;  /* 0xffffffac003c7947 */ /* 0x000fea000383ffff */
.L_x_63:
[----:B----4-:R-:W-:-:S07]  /*87e0*/  MOV R0, UR5 ;  /* 0x0000000500007c02 */ /* 0x010fce0008000f00 */
.L_x_182:
[----:B-1----:R1:W2:Y:S02]  /*87f0*/  SYNCS.PHASECHK.TRANS64.TRYWAIT P0, [R0+URZ], R3 ;  /* 0x00000003000075a7 */ /* 0x0022a400080011ff */
[----:B--2---:R-:W-:Y:S05]  /*8800*/  @!P0 NANOSLEEP.SYNCS 0x989680 ;  /* 0x009896800000895d */ /* 0x004fea0003900000 */
[----:B------:R-:W2:Y:S02]  /*8810*/  @!P0 SYNCS.PHASECHK.TRANS64 P0, [R0+URZ], R3 ;  /* 0x00000003000085a7 */ /* 0x000ea400080010ff */
[----:B--2---:R-:W-:Y:S05]  /*8820*/  @!P0 BRA `(.L_x_182) ;  /* 0xfffffffc00f08947 */ /* 0x004fea000383ffff */
[----:B------:R-:W-:Y:S05]  /*8830*/  BRA `(.L_x_183) ;  /* 0xffffffac00487947 */ /* 0x000fea000383ffff */
.L_x_64:
[----:B----4-:R-:W-:-:S07]  /*8840*/  MOV R0, UR5 ;  /* 0x0000000500007c02 */ /* 0x010fce0008000f00 */
.L_x_184:
[----:B-1----:R1:W2:Y:S02]  /*8850*/  SYNCS.PHASECHK.TRANS64.TRYWAIT P0, [R0+URZ], R3 ;  /* 0x00000003000075a7 */ /* 0x0022a400080011ff */
[----:B--2---:R-:W-:Y:S05]  /*8860*/  @!P0 NANOSLEEP.SYNCS 0x989680 ;  /* 0x009896800000895d */ /* 0x004fea0003900000 */
[----:B------:R-:W2:Y:S02]  /*8870*/  @!P0 SYNCS.PHASECHK.TRANS64 P0, [R0+URZ], R3 ;  /* 0x00000003000085a7 */ /* 0x000ea400080010ff */
[----:B--2---:R-:W-:Y:S05]  /*8880*/  @!P0 BRA `(.L_x_184) ;  /* 0xfffffffc00f08947 */ /* 0x004fea000383ffff */
[----:B------:R-:W-:Y:S05]  /*8890*/  BRA `(.L_x_185) ;  /* 0xffffffac00547947 */ /* 0x000fea000383ffff */
.L_x_65:
[----:B----4-:R-:W-:-:S07]  /*88a0*/  MOV R0, UR5 ;  /* 0x0000000500007c02 */ /* 0x010fce0008000f00 */
.L_x_186:
[----:B-1----:R1:W2:Y:S02]  /*88b0*/  SYNCS.PHASECHK.TRANS64.TRYWAIT P0, [R0+URZ], R3 ;  /* 0x00000003000075a7 */ /* 0x0022a400080011ff */
[----:B--2---:R-:W-:Y:S05]  /*88c0*/  @!P0 NANOSLEEP.SYNCS 0x989680 ;  /* 0x009896800000895d */ /* 0x004fea0003900000 */
[----:B------:R-:W2:Y:S02]  /*88d0*/  @!P0 SYNCS.PHASECHK.TRANS64 P0, [R0+URZ], R3 ;  /* 0x00000003000085a7 */ /* 0x000ea400080010ff */
[----:B--2---:R-:W-:Y:S05]  /*88e0*/  @!P0 BRA `(.L_x_186) ;  /* 0xfffffffc00f08947 */ /* 0x004fea000383ffff */
[----:B------:R-:W-:Y:S05]  /*88f0*/  BRA `(.L_x_187) ;  /* 0xffffffac00607947 */ /* 0x000fea000383ffff */
.L_x_66:
[----:B----4-:R-:W-:-:S07]  /*8900*/  MOV R0, UR5 ;  /* 0x0000000500007c02 */ /* 0x010fce0008000f00 */
.L_x_188:
[----:B-1----:R1:W2:Y:S02]  /*8910*/  SYNCS.PHASECHK.TRANS64.TRYWAIT P0, [R0+URZ], R3 ;  /* 0x00000003000075a7 */ /* 0x0022a400080011ff */
[----:B--2---:R-:W-:Y:S05]  /*8920*/  @!P0 NANOSLEEP.SYNCS 0x989680 ;  /* 0x009896800000895d */ /* 0x004fea0003900000 */
[----:B------:R-:W2:Y:S02]  /*8930*/  @!P0 SYNCS.PHASECHK.TRANS64 P0, [R0+URZ], R3 ;  /* 0x00000003000085a7 */ /* 0x000ea400080010ff */
[----:B--2---:R-:W-:Y:S05]  /*8940*/  @!P0 BRA `(.L_x_188) ;  /* 0xfffffffc00f08947 */ /* 0x004fea000383ffff */
[----:B------:R-:W-:Y:S05]  /*8950*/  BRA `(.L_x_189) ;  /* 0xffffffac006c7947 */ /* 0x000fea000383ffff */
.L_x_67:
[----:B----4-:R-:W-:-:S07]  /*8960*/  MOV R0, UR5 ;  /* 0x0000000500007c02 */ /* 0x010fce0008000f00 */
.L_x_190:
[----:B-1----:R1:W2:Y:S02]  /*8970*/  SYNCS.PHASECHK.TRANS64.TRYWAIT P0, [R0+URZ], R3 ;  /* 0x00000003000075a7 */ /* 0x0022a400080011ff */
[----:B--2---:R-:W-:Y:S05]  /*8980*/  @!P0 NANOSLEEP.SYNCS 0x989680 ;  /* 0x009896800000895d */ /* 0x004fea0003900000 */
[----:B------:R-:W2:Y:S02]  /*8990*/  @!P0 SYNCS.PHASECHK.TRANS64 P0, [R0+URZ], R3 ;  /* 0x00000003000085a7 */ /* 0x000ea400080010ff */
[----:B--2---:R-:W-:Y:S05]  /*89a0*/  @!P0 BRA `(.L_x_190) ;  /* 0xfffffffc00f08947 */ /* 0x004fea000383ffff */
[----:B------:R-:W-:Y:S05]  /*89b0*/  BRA `(.L_x_191) ;  /* 0xffffffac00787947 */ /* 0x000fea000383ffff */
.L_x_68:
[----:B----4-:R-:W-:-:S07]  /*89c0*/  MOV R0, UR5 ;  /* 0x0000000500007c02 */ /* 0x010fce0008000f00 */
.L_x_192:
[----:B-1----:R1:W2:Y:S02]  /*89d0*/  SYNCS.PHASECHK.TRANS64.TRYWAIT P0, [R0+URZ], R3 ;  /* 0x00000003000075a7 */ /* 0x0022a400080011ff */
[----:B--2---:R-:W-:Y:S05]  /*89e0*/  @!P0 NANOSLEEP.SYNCS 0x989680 ;  /* 0x009896800000895d */ /* 0x004fea0003900000 */
[----:B------:R-:W2:Y:S02]  /*89f0*/  @!P0 SYNCS.PHASECHK.TRANS64 P0, [R0+URZ], R3 ;  /* 0x00000003000085a7 */ /* 0x000ea400080010ff */
[----:B--2---:R-:W-:Y:S05]  /*8a00*/  @!P0 BRA `(.L_x_192) ;  /* 0xfffffffc00f08947 */ /* 0x004fea000383ffff */
[----:B------:R-:W-:Y:S05]  /*8a10*/  BRA `(.L_x_193) ;  /* 0xffffffac00847947 */ /* 0x000fea000383ffff */
.L_x_69:
[----:B----4-:R-:W-:-:S07]  /*8a20*/  MOV R0, UR5 ;  /* 0x0000000500007c02 */ /* 0x010fce0008000f00 */
.L_x_194:
[----:B-1----:R1:W2:Y:S02]  /*8a30*/  SYNCS.PHASECHK.TRANS64.TRYWAIT P0, [R0+URZ], R3 ;  /* 0x00000003000075a7 */ /* 0x0022a400080011ff */
[----:B--2---:R-:W-:Y:S05]  /*8a40*/  @!P0 NANOSLEEP.SYNCS 0x989680 ;  /* 0x009896800000895d */ /* 0x004fea0003900000 */
[----:B------:R-:W2:Y:S02]  /*8a50*/  @!P0 SYNCS.PHASECHK.TRANS64 P0, [R0+URZ], R3 ;  /* 0x00000003000085a7 */ /* 0x000ea400080010ff */
[----:B--2---:R-:W-:Y:S05]  /*8a60*/  @!P0 BRA `(.L_x_194) ;  /* 0xfffffffc00f08947 */ /* 0x004fea000383ffff */
[----:B------:R-:W-:Y:S05]  /*8a70*/  BRA `(.L_x_195) ;  /* 0xffffffac00907947 */ /* 0x000fea000383ffff */
.L_x_72:
[----:B-1----:R1:W2:Y:S02]  /*8a80*/  SYNCS.PHASECHK.TRANS64.TRYWAIT P0, [R0+URZ+0x2a0], R5 ;  /* 0x0002a005000075a7 */ /* 0x0022a400080011ff */
[----:B--2---:R-:W-:Y:S05]  /*8a90*/  @!P0 NANOSLEEP.SYNCS 0x989680 ;  /* 0x009896800000895d */ /* 0x004fea0003900000 */
[----:B------:R-:W2:Y:S02]  /*8aa0*/  @!P0 SYNCS.PHASECHK.TRANS64 P0, [R0+URZ+0x2a0], R5 ;  /* 0x0002a005000085a7 */ /* 0x000ea400080010ff */
[----:B--2---:R-:W-:Y:S05]  /*8ab0*/  @!P0 BRA `(.L_x_72) ;  /* 0xfffffffc00f08947 */ /* 0x004fea000383ffff */
[----:B------:R-:W-:Y:S05]  /*8ac0*/  BRA `(.L_x_196) ;  /* 0xffffffac00ec7947 */ /* 0x000fea000383ffff */
.L_x_73:
[----:B------:R-:W-:-:S07]  /*8ad0*/  MOV R0, UR5 ;  /* 0x0000000500007c02 */ /* 0x000fce0008000f00 */
.L_x_197:
[----:B-1----:R1:W2:Y:S02]  /*8ae0*/  SYNCS.PHASECHK.TRANS64.TRYWAIT P0, [R0+URZ+0x250], R5 ;  /* 0x00025005000075a7 */ /* 0x0022a400080011ff */
[----:B--2---:R-:W-:Y:S05]  /*8af0*/  @!P0 NANOSLEEP.SYNCS 0x989680 ;  /* 0x009896800000895d */ /* 0x004fea0003900000 */
[----:B------:R-:W2:Y:S02]  /*8b00*/  @!P0 SYNCS.PHASECHK.TRANS64 P0, [R0+URZ+0x250], R5 ;  /* 0x00025005000085a7 */ /* 0x000ea400080010ff */
[----:B--2---:R-:W-:Y:S05]  /*8b10*/  @!P0 BRA `(.L_x_197) ;  /* 0xfffffffc00f08947 */ /* 0x004fea000383ffff */
[----:B------:R-:W-:Y:S05]  /*8b20*/  BRA `(.L_x_198) ;  /* 0xffffffac00fc7947 */ /* 0x000fea000383ffff */
.L_x_74:
[----:B-1----:R1:W2:Y:S02]  /*8b30*/  SYNCS.PHASECHK.TRANS64.TRYWAIT P1, [R0+URZ+0x240], R5 ;  /* 0x00024005000075a7 */ /* 0x0022a400080211ff */
[----:B--2---:R-:W-:Y:S05]  /*8b40*/  @!P1 NANOSLEEP.SYNCS 0x989680 ;  /* 0x009896800000995d */ /* 0x004fea0003900000 */
[----:B------:R-:W2:Y:S02]  /*8b50*/  @!P1 SYNCS.PHASECHK.TRANS64 P1, [R0+URZ+0x240], R5 ;  /* 0x00024005000095a7 */ /* 0x000ea400080210ff */
[----:B--2---:R-:W-:Y:S05]  /*8b60*/  @!P1 BRA `(.L_x_74) ;  /* 0xfffffffc00f09947 */ /* 0x004fea000383ffff */
[----:B------:R-:W-:Y:S05]  /*8b70*/  BRA `(.L_x_199) ;  /* 0xffffffb0002c7947 */ /* 0x000fea000383ffff */
.L_x_77:
[----:B------:R-:W-:-:S07]  /*8b80*/  MOV R0, UR5 ;  /* 0x0000000500007c02 */ /* 0x000fce0008000f00 */
.L_x_200:
[----:B-1----:R1:W2:Y:S02]  /*8b90*/  SYNCS.PHASECHK.TRANS64.TRYWAIT P0, [R0+URZ+0x250], R3 ;  /* 0x00025003000075a7 */ /* 0x0022a400080011ff */
[----:B--2---:R-:W-:Y:S05]  /*8ba0*/  @!P0 NANOSLEEP.SYNCS 0x989680 ;  /* 0x009896800000895d */ /* 0x004fea0003900000 */
[----:B------:R-:W2:Y:S02]  /*8bb0*/  @!P0 SYNCS.PHASECHK.TRANS64 P0, [R0+URZ+0x250], R3 ;  /* 0x00025003000085a7 */ /* 0x000ea400080010ff */
[----:B--2---:R-:W-:Y:S05]  /*8bc0*/  @!P0 BRA `(.L_x_200) ;  /* 0xfffffffc00f08947 */ /* 0x004fea000383ffff */
[----:B------:R-:W-:Y:S05]  /*8bd0*/  BRA `(.L_x_76) ;  /* 0xffffffb000807947 */ /* 0x000fea000383ffff */
.L_x_84:
[----:B-1----:R1:W2:Y:S02]  /*8be0*/  SYNCS.PHASECHK.TRANS64.TRYWAIT P1, [R0+URZ+0x240], R5 ;  /* 0x00024005000075a7 */ /* 0x0022a400080211ff */
[----:B--2---:R-:W-:Y:S05]  /*8bf0*/  @!P1 NANOSLEEP.SYNCS 0x989680 ;  /* 0x009896800000995d */ /* 0x004fea0003900000 */
[----:B------:R-:W2:Y:S02]  /*8c00*/  @!P1 SYNCS.PHASECHK.TRANS64 P1, [R0+URZ+0x240], R5 ;  /* 0x00024005000095a7 */ /* 0x000ea400080210ff */
[----:B--2---:R-:W-:Y:S05]  /*8c10*/  @!P1 BRA `(.L_x_84) ;  /* 0xfffffffc00f09947 */ /* 0x004fea000383ffff */
[----:B------:R-:W-:Y:S05]  /*8c20*/  BRA `(.L_x_201) ;  /* 0xffffffb400d87947 */ /* 0x000fea000383ffff */
.L_x_85:
[----:B------:R-:W-:-:S07]  /*8c30*/  MOV R3, UR9 ;  /* 0x0000000900037c02 */ /* 0x000fce0008000f00 */
.L_x_202:
[----:B-1----:R1:W2:Y:S02]  /*8c40*/  SYNCS.PHASECHK.TRANS64.TRYWAIT P0, [R3+URZ+0x280], R0 ;  /* 0x00028000030075a7 */ /* 0x0022a400080011ff */
[----:B--2---:R-:W-:Y:S05]  /*8c50*/  @!P0 NANOSLEEP.SYNCS 0x989680 ;  /* 0x009896800000895d */ /* 0x004fea0003900000 */
[----:B------:R-:W2:Y:S02]  /*8c60*/  @!P0 SYNCS.PHASECHK.TRANS64 P0, [R3+URZ+0x280], R0 ;  /* 0x00028000030085a7 */ /* 0x000ea400080010ff */
[----:B--2---:R-:W-:Y:S05]  /*8c70*/  @!P0 BRA `(.L_x_202) ;  /* 0xfffffffc00f08947 */ /* 0x004fea000383ffff */
[----:B------:R-:W-:Y:S05]  /*8c80*/  BRA `(.L_x_203) ;  /* 0xffffffb8000c7947 */ /* 0x000fea000383ffff */
.L_x_88:
[----:B------:R-:W-:Y:S07]  /*8c90*/  MOV R0, UR7 ;  /* 0x0000000700007c02 */ /* 0x000fee0008000f00 */
.L_x_204:
[----:B-1----:R1:W2:Y:S02]  /*8ca0*/  SYNCS.PHASECHK.TRANS64.TRYWAIT P0, [R0+URZ], R3 ;  /* 0x00000003000075a7 */ /* 0x0022a400080011ff */
[----:B--2---:R-:W-:Y:S05]  /*8cb0*/  @!P0 NANOSLEEP.SYNCS 0x989680 ;  /* 0x009896800000895d */ /* 0x004fea0003900000 */
[----:B------:R-:W2:Y:S02]  /*8cc0*/  @!P0 SYNCS.PHASECHK.TRANS64 P0, [R0+URZ], R3 ;  /* 0x00000003000085a7 */ /* 0x000ea400080010ff */
[----:B--2---:R-:W-:Y:S05]  /*8cd0*/  @!P0 BRA `(.L_x_204) ;  /* 0xfffffffc00f08947 */ /* 0x004fea000383ffff */
[----:B------:R-:W-:Y:S05]  /*8ce0*/  BRA `(.L_x_87) ;  /* 0xffffffb8002c7947 */ /* 0x000fea000383ffff */
.L_x_91:
[----:B------:R-:W-:-:S07]  /*8cf0*/  MOV R0, UR5 ;  /* 0x0000000500007c02 */ /* 0x000fce0008000f00 */
.L_x_205:
[----:B--2---:R2:W3:Y:S02]  /*8d00*/  SYNCS.PHASECHK.TRANS64.TRYWAIT P0, [R0+URZ], R3 ;  /* 0x00000003000075a7 */ /* 0x0044e400080011ff */
[----:B---3--:R-:W-:Y:S05]  /*8d10*/  @!P0 NANOSLEEP.SYNCS 0x989680 ;  /* 0x009896800000895d */ /* 0x008fea0003900000 */
[----:B------:R-:W3:Y:S02]  /*8d20*/  @!P0 SYNCS.PHASECHK.TRANS64 P0, [R0+URZ], R3 ;  /* 0x00000003000085a7 */ /* 0x000ee400080010ff */
[----:B---3--:R-:W-:Y:S05]  /*8d30*/  @!P0 BRA `(.L_x_205) ;  /* 0xfffffffc00f08947 */ /* 0x008fea000383ffff */
[----:B------:R-:W-:Y:S05]  /*8d40*/  BRA `(.L_x_206) ;  /* 0xffffffb800cc7947 */ /* 0x000fea000383ffff */
.L_x_92:
[----:B------:R-:W-:-:S07]  /*8d50*/  MOV R0, UR5 ;  /* 0x0000000500007c02 */ /* 0x000fce0008000f00 */
.L_x_207:
[----:B--2---:R2:W3:Y:S02]  /*8d60*/  SYNCS.PHASECHK.TRANS64.TRYWAIT P0, [R0+URZ], R3 ;  /* 0x00000003000075a7 */ /* 0x0044e400080011ff */
[----:B---3--:R-:W-:Y:S05]  /*8d70*/  @!P0 NANOSLEEP.SYNCS 0x989680 ;  /* 0x009896800000895d */ /* 0x008fea0003900000 */
[----:B------:R-:W3:Y:S02]  /*8d80*/  @!P0 SYNCS.PHASECHK.TRANS64 P0, [R0+URZ], R3 ;  /* 0x00000003000085a7 */ /* 0x000ee400080010ff */
[----:B---3--:R-:W-:Y:S05]  /*8d90*/  @!P0 BRA `(.L_x_207) ;  /* 0xfffffffc00f08947 */ /* 0x008fea000383ffff */
[----:B------:R-:W-:Y:S05]  /*8da0*/  BRA `(.L_x_208) ;  /* 0xffffffb800d87947 */ /* 0x000fea000383ffff */
.L_x_93:
[----:B------:R-:W-:-:S07]  /*8db0*/  MOV R0, UR5 ;  /* 0x0000000500007c02 */ /* 0x000fce0008000f00 */
.L_x_209:
[----:B--2---:R2:W3:Y:S02]  /*8dc0*/  SYNCS.PHASECHK.TRANS64.TRYWAIT P0, [R0+URZ], R3 ;  /* 0x00000003000075a7 */ /* 0x0044e400080011ff */
[----:B---3--:R-:W-:Y:S05]  /*8dd0*/  @!P0 NANOSLEEP.SYNCS 0x989680 ;  /* 0x009896800000895d */ /* 0x008fea0003900000 */
[----:B------:R-:W3:Y:S02]  /*8de0*/  @!P0 SYNCS.PHASECHK.TRANS64 P0, [R0+URZ], R3 ;  /* 0x00000003000085a7 */ /* 0x000ee400080010ff */
[----:B---3--:R-:W-:Y:S05]  /*8df0*/  @!P0 BRA `(.L_x_209) ;  /* 0xfffffffc00f08947 */ /* 0x008fea000383ffff */
[----:B------:R-:W-:Y:S05]  /*8e00*/  BRA `(.L_x_210) ;  /* 0xffffffb800e47947 */ /* 0x000fea000383ffff */
.L_x_94:
[----:B------:R-:W-:-:S07]  /*8e10*/  MOV R0, UR7 ;  /* 0x0000000700007c02 */ /* 0x000fce0008000f00 */
.L_x_211:
[----:B--2---:R2:W3:Y:S02]  /*8e20*/  SYNCS.PHASECHK.TRANS64.TRYWAIT P0, [R0+URZ], R3 ;  /* 0x00000003000075a7 */ /* 0x0044e400080011ff */
[----:B---3--:R-:W-:Y:S05]  /*8e30*/  @!P0 NANOSLEEP.SYNCS 0x989680 ;  /* 0x009896800000895d */ /* 0x008fea0003900000 */
[----:B------:R-:W3:Y:S02]  /*8e40*/  @!P0 SYNCS.PHASECHK.TRANS64 P0, [R0+URZ], R3 ;  /* 0x00000003000085a7 */ /* 0x000ee400080010ff */
[----:B---3--:R-:W-:Y:S05]  /*8e50*/  @!P0 BRA `(.L_x_211) ;  /* 0xfffffffc00f08947 */ /* 0x008fea000383ffff */
[----:B------:R-:W-:Y:S05]  /*8e60*/  BRA `(.L_x_212) ;  /* 0xffffffb800f07947 */ /* 0x000fea000383ffff */
.L_x_99:
[----:B---3--:R3:W1:Y:S02]  /*8e70*/  SYNCS.PHASECHK.TRANS64.TRYWAIT P0, [R0+URZ+0x240], R3 ;  /* 0x00024003000075a7 */ /* 0x00866400080011ff */
[----:B-1----:R-:W-:Y:S05]  /*8e80*/  @!P0 NANOSLEEP.SYNCS 0x989680 ;  /* 0x009896800000895d */ /* 0x002fea0003900000 */
[----:B------:R-:W1:Y:S02]  /*8e90*/  @!P0 SYNCS.PHASECHK.TRANS64 P0, [R0+URZ+0x240], R3 ;  /* 0x00024003000085a7 */ /* 0x000e6400080010ff */
[----:B-1----:R-:W-:Y:S05]  /*8ea0*/  @!P0 BRA `(.L_x_99) ;  /* 0xfffffffc00f08947 */ /* 0x002fea000383ffff */
[----:B------:R-:W-:Y:S05]  /*8eb0*/  BRA `(.L_x_213) ;  /* 0xffffffbc00ec7947 */ /* 0x000fea000383ffff */
.L_x_102:
[----:B------:R-:W-:Y:S07]  /*8ec0*/  MOV R0, UR6 ;  /* 0x0000000600007c02 */ /* 0x000fee0008000f00 */
.L_x_214:
[----:B-1----:R1:W3:Y:S02]  /*8ed0*/  SYNCS.PHASECHK.TRANS64.TRYWAIT P0, [R0+URZ+0x238], R3 ;  /* 0x00023803000075a7 */ /* 0x0022e400080011ff */
[----:B---3--:R-:W-:Y:S05]  /*8ee0*/  @!P0 NANOSLEEP.SYNCS 0x989680 ;  /* 0x009896800000895d */ /* 0x008fea0003900000 */
[----:B------:R-:W3:Y:S02]  /*8ef0*/  @!P0 SYNCS.PHASECHK.TRANS64 P0, [R0+URZ+0x238], R3 ;  /* 0x00023803000085a7 */ /* 0x000ee400080010ff */
[----:B---3--:R-:W-:Y:S05]  /*8f00*/  @!P0 BRA `(.L_x_214) ;  /* 0xfffffffc00f08947 */ /* 0x008fea000383ffff */
[----:B------:R-:W-:Y:S05]  /*8f10*/  BRA `(.L_x_101) ;  /* 0xffffffc000d87947 */ /* 0x000fea000383ffff */
.L_x_105:
[----:B------:R-:W-:Y:S07]  /*8f20*/  MOV R3, UR6 ;  /* 0x0000000600037c02 */ /* 0x000fee0008000f00 */
.L_x_215:
[----:B-1----:R1:W2:Y:S02]  /*8f30*/  SYNCS.PHASECHK.TRANS64.TRYWAIT P2, [R3+URZ+0x228], R26 ;  /* 0x0002281a030075a7 */ /* 0x0022a400080411ff */
[----:B--2---:R-:W-:Y:S05]  /*8f40*/  @!P2 NANOSLEEP.SYNCS 0x989680 ;  /* 0x009896800000a95d */ /* 0x004fea0003900000 */
[----:B------:R-:W2:Y:S02]  /*8f50*/  @!P2 SYNCS.PHASECHK.TRANS64 P2, [R3+URZ+0x228], R26 ;  /* 0x0002281a0300a5a7 */ /* 0x000ea400080410ff */
[----:B--2---:R-:W-:Y:S05]  /*8f60*/  @!P2 BRA `(.L_x_215) ;  /* 0xfffffffc00f0a947 */ /* 0x004fea000383ffff */
[----:B------:R-:W-:Y:S05]  /*8f70*/  BRA `(.L_x_216) ;  /* 0xffffffc4006c7947 */ /* 0x000fea000383ffff */
.L_x_108:
[----:B--2---:R2:W4:Y:S02]  /*8f80*/  SYNCS.PHASECHK.TRANS64.TRYWAIT P0, [R0+URZ+0x240], R3 ;  /* 0x00024003000075a7 */ /* 0x00452400080011ff */
[----:B----4-:R-:W-:Y:S05]  /*8f90*/  @!P0 NANOSLEEP.SYNCS 0x989680 ;  /* 0x009896800000895d */ /* 0x010fea0003900000 */
[----:B------:R-:W4:Y:S02]  /*8fa0*/  @!P0 SYNCS.PHASECHK.TRANS64 P0, [R0+URZ+0x240], R3 ;  /* 0x00024003000085a7 */ /* 0x000f2400080010ff */
[----:B----4-:R-:W-:Y:S05]  /*8fb0*/  @!P0 BRA `(.L_x_108) ;  /* 0xfffffffc00f08947 */ /* 0x010fea000383ffff */
[----:B------:R-:W-:Y:S05]  /*8fc0*/  BRA `(.L_x_217) ;  /* 0xffffffc800bc7947 */ /* 0x000fea000383ffff */
.L_x_119:
[----:B-1----:R-:W-:Y:S04]  /*8fd0*/  MOV R0, UR43 ;  /* 0x0000002b00007c02 */ /* 0x002fe80008000f00 */
[----:B------:R1:W2:Y:S03]  /*8fe0*/  SYNCS.PHASECHK.TRANS64.TRYWAIT P1, [R0+URZ+0x220], R3 ;  /* 0x00022003000075a7 */ /* 0x0002a600080211ff */
[----:B--2---:R-:W-:Y:S05]  /*8ff0*/  @!P1 NANOSLEEP.SYNCS 0x989680 ;  /* 0x009896800000995d */ /* 0x004fea0003900000 */
[----:B------:R-:W2:Y:S02]  /*9000*/  @!P1 SYNCS.PHASECHK.TRANS64 P1, [R0+URZ+0x220], R3 ;  /* 0x00022003000095a7 */ /* 0x000ea400080210ff */
[----:B--2---:R-:W-:Y:S05]  /*9010*/  @!P1 BRA `(.L_x_119) ;  /* 0xfffffffc00ec9947 */ /* 0x004fea000383ffff */
[----:B------:R-:W-:Y:S05]  /*9020*/  BRA `(.L_x_118) ;  /* 0xffffffd400b87947 */ /* 0x000fea000383ffff */
.L_x_121:
[----:B------:R1:W1:Y:S02]  /*9030*/  SYNCS.PHASECHK.TRANS64.TRYWAIT P1, [R156+URZ+0x260], R5 ;  /* 0x000260059c0075a7 */ /* 0x00026400080211ff */
[----:B-1----:R-:W-:Y:S05]  /*9040*/  @!P1 NANOSLEEP.SYNCS 0x989680 ;  /* 0x009896800000995d */ /* 0x002fea0003900000 */
[----:B------:R-:W1:Y:S02]  /*9050*/  @!P1 SYNCS.PHASECHK.TRANS64 P1, [R156+URZ+0x260], R5 ;  /* 0x000260059c0095a7 */ /* 0x000e6400080210ff */
[----:B-1----:R-:W-:Y:S05]  /*9060*/  @!P1 BRA `(.L_x_121) ;  /* 0xfffffffc00f09947 */ /* 0x002fea000383ffff */
[----:B------:R-:W-:Y:S05]  /*9070*/  BRA `(.L_x_120) ;  /* 0xffffffd400fc7947 */ /* 0x000fea000383ffff */
        .weak           $__internal_0_$__cuda_sm10x_tcgen05_guardrail_trap_col_being_dealloced_not_returned_by_alloc
        .type           $__internal_0_$__cuda_sm10x_tcgen05_guardrail_trap_col_being_dealloced_not_returned_by_alloc,@function
        .size           $__internal_0_$__cuda_sm10x_tcgen05_guardrail_trap_col_being_dealloced_not_returned_by_alloc,($__internal_1_$__cuda_sm10x_tcgen05_guardrail_trap_phase_invalid_during_alloc - $__internal_0_$__cuda_sm10x_tcgen05_guardrail_trap_col_being_dealloced_not_returned_by_alloc)
$__internal_0_$__cuda_sm10x_tcgen05_guardrail_trap_col_being_dealloced_not_returned_by_alloc:
[----:B------:R-:W-:Y:S05]  /*9080*/  BPT.TRAP 0x1 ;  /* 0x000000040000795c */ /* 0x000fea0000300000 */
[----:B------:R-:W-:-:S04]  /*9090*/  HFMA2 R3, -RZ, RZ, 0, 0 ;  /* 0x00000000ff037431 */ /* 0x000fc800000001ff */
[----:B------:R-:W-:Y:S05]  /*90a0*/  RET.REL.NODEC R2 `(_ZN7cutlass13device_kernelINS_4gemm6kernel13GemmUniversalIN4cute5tupleIJiiiiEEENS1_10collective13CollectiveMmaINS1_35MainloopSm100TmaUmmaWarpSpecializedILi34ELi2ELi4ENS5_IJNS4_1CILi1EEESB_SB_EEEEENS5_IJNSA_ILi128EEENSA_ILi64EEENSA_ILi32EEEEEENS_12float_e4m3_tENS5_IJlSB_lEEESI_SJ_NS4_8TiledMMAINS4_8MMA_AtomIJNS4_10MMA_TraitsINS4_19SM100_MMA_F8F6F4_SSEJSI_SI_fSE_SF_NS4_17integral_constantINS4_4UMMA5MajorELSQ_0EEESR_NSO_INSP_7ScaleInELSS_0EEEST_EEEEEENS4_6LayoutISC_NS5_IJNSA_ILi0EEESX_SX_EEEEENS5_IJNS4_10UnderscoreES10_S10_EEEEENS4_13SM90_TMA_LOADENS4_14ComposedLayoutINS4_7SwizzleILi1ELi4ELi3EEENS4_18smem_ptr_flag_bitsILi8EEENSW_INS5_IJNSA_ILi8EEESG_EEENS5_IJSG_SB_EEEEEEEvNS4_8identityES13_S1D_vS1E_EENS_8epilogue10collective18CollectiveEpilogueINS1G_23Sm100TmaWarpSpecializedILi1ELi1ELi64ELb0ELb0EEEJSH_NS5_IJNSW_ISE_SB_EENSW_ISF_SB_EEEEESI_SJ_SI_SJ_NS1G_6fusion15FusionCallbacksIS1K_NS1O_17LinearCombinationISI_fSI_fLNS_15FloatRoundStyleE2EEESH_S1N_JEEENS4_5SM1004TMEM4LOAD26SM100_TMEM_LOAD_32dp32b64xES13_NS14_INS15_ILi2ELi4ELi3EEES18_NSW_INS5_IJS19_SF_EEENS5_IJSF_SB_EEEEEEENS4_39AutoVectorizingCopyWithAssumedAlignmentILi128EEENS4_14SM90_TMA_STOREES22_S24_S24_EEEvvEEEEvNT_6ParamsE) ;  /* 0xffffff6c02d47950 */ /* 0x000fea0003c3ffff */
        .weak           $__internal_1_$__cuda_sm10x_tcgen05_guardrail_trap_phase_invalid_during_alloc
        .type           $__internal_1_$__cuda_sm10x_tcgen05_guardrail_trap_phase_invalid_during_alloc,@function
        .size           $__internal_1_$__cuda_sm10x_tcgen05_guardrail_trap_phase_invalid_during_alloc,($__internal_2_$__cuda_sm10x_tcgen05_guardrail_trap_unallocated_columns_being_dealloced - $__internal_1_$__cuda_sm10x_tcgen05_guardrail_trap_phase_invalid_during_alloc)
$__internal_1_$__cuda_sm10x_tcgen05_guardrail_trap_phase_invalid_during_alloc:
[----:B------:R-:W-:Y:S05]  /*90b0*/  BPT.TRAP 0x1 ;  /* 0x000000040000795c */ /* 0x000fea0000300000 */
[----:B------:R-:W-:-:S04]  /*90c0*/  MOV R3, 0x0 ;  /* 0x0000000000037802 */ /* 0x000fc80000000f00 */
[----:B------:R-:W-:Y:S05]  /*90d0*/  RET.REL.NODEC R2 `(_ZN7cutlass13device_kernelINS_4gemm6kernel13GemmUniversalIN4cute5tupleIJiiiiEEENS1_10collective13CollectiveMmaINS1_35MainloopSm100TmaUmmaWarpSpecializedILi34ELi2ELi4ENS5_IJNS4_1CILi1EEESB_SB_EEEEENS5_IJNSA_ILi128EEENSA_ILi64EEENSA_ILi32EEEEEENS_12float_e4m3_tENS5_IJlSB_lEEESI_SJ_NS4_8TiledMMAINS4_8MMA_AtomIJNS4_10MMA_TraitsINS4_19SM100_MMA_F8F6F4_SSEJSI_SI_fSE_SF_NS4_17integral_constantINS4_4UMMA5MajorELSQ_0EEESR_NSO_INSP_7ScaleInELSS_0EEEST_EEEEEENS4_6LayoutISC_NS5_IJNSA_ILi0EEESX_SX_EEEEENS5_IJNS4_10UnderscoreES10_S10_EEEEENS4_13SM90_TMA_LOADENS4_14ComposedLayoutINS4_7SwizzleILi1ELi4ELi3EEENS4_18smem_ptr_flag_bitsILi8EEENSW_INS5_IJNSA_ILi8EEESG_EEENS5_IJSG_SB_EEEEEEEvNS4_8identityES13_S1D_vS1E_EENS_8epilogue10collective18CollectiveEpilogueINS1G_23Sm100TmaWarpSpecializedILi1ELi1ELi64ELb0ELb0EEEJSH_NS5_IJNSW_ISE_SB_EENSW_ISF_SB_EEEEESI_SJ_SI_SJ_NS1G_6fusion15FusionCallbacksIS1K_NS1O_17LinearCombinationISI_fSI_fLNS_15FloatRoundStyleE2EEESH_S1N_JEEENS4_5SM1004TMEM4LOAD26SM100_TMEM_LOAD_32dp32b64xES13_NS14_INS15_ILi2ELi4ELi3EEES18_NSW_INS5_IJS19_SF_EEENS5_IJSF_SB_EEEEEEENS4_39AutoVectorizingCopyWithAssumedAlignmentILi128EEENS4_14SM90_TMA_STOREES22_S24_S24_EEEvvEEEEvNT_6ParamsE) ;  /* 0xffffff6c02c87950 */ /* 0x000fea0003c3ffff */
        .weak           $__internal_2_$__cuda_sm10x_tcgen05_guardrail_trap_unallocated_columns_being_dealloced
        .type           $__internal_2_$__cuda_sm10x_tcgen05_guardrail_trap_unallocated_columns_being_dealloced,@function
        .size           $__internal_2_$__cuda_sm10x_tcgen05_guardrail_trap_unallocated_columns_being_dealloced,(.L_x_219 - $__internal_2_$__cuda_sm10x_tcgen05_guardrail_trap_unallocated_columns_being_dealloced)
$__internal_2_$__cuda_sm10x_tcgen05_guardrail_trap_unallocated_columns_being_dealloced:
[----:B------:R-:W-:Y:S05]  /*90e0*/  BPT.TRAP 0x1 ;  /* 0x000000040000795c */ /* 0x000fea0000300000 */
[----:B------:R-:W-:-:S04]  /*90f0*/  HFMA2 R3, -RZ, RZ, 0, 0 ;  /* 0x00000000ff037431 */ /* 0x000fc800000001ff */
[----:B------:R-:W-:Y:S05]  /*9100*/  RET.REL.NODEC R2 `(_ZN7cutlass13device_kernelINS_4gemm6kernel13GemmUniversalIN4cute5tupleIJiiiiEEENS1_10collective13CollectiveMmaINS1_35MainloopSm100TmaUmmaWarpSpecializedILi34ELi2ELi4ENS5_IJNS4_1CILi1EEESB_SB_EEEEENS5_IJNSA_ILi128EEENSA_ILi64EEENSA_ILi32EEEEEENS_12float_e4m3_tENS5_IJlSB_lEEESI_SJ_NS4_8TiledMMAINS4_8MMA_AtomIJNS4_10MMA_TraitsINS4_19SM100_MMA_F8F6F4_SSEJSI_SI_fSE_SF_NS4_17integral_constantINS4_4UMMA5MajorELSQ_0EEESR_NSO_INSP_7ScaleInELSS_0EEEST_EEEEEENS4_6LayoutISC_NS5_IJNSA_ILi0EEESX_SX_EEEEENS5_IJNS4_10UnderscoreES10_S10_EEEEENS4_13SM90_TMA_LOADENS4_14ComposedLayoutINS4_7SwizzleILi1ELi4ELi3EEENS4_18smem_ptr_flag_bitsILi8EEENSW_INS5_IJNSA_ILi8EEESG_EEENS5_IJSG_SB_EEEEEEEvNS4_8identityES13_S1D_vS1E_EENS_8epilogue10collective18CollectiveEpilogueINS1G_23Sm100TmaWarpSpecializedILi1ELi1ELi64ELb0ELb0EEEJSH_NS5_IJNSW_ISE_SB_EENSW_ISF_SB_EEEEESI_SJ_SI_SJ_NS1G_6fusion15FusionCallbacksIS1K_NS1O_17LinearCombinationISI_fSI_fLNS_15FloatRoundStyleE2EEESH_S1N_JEEENS4_5SM1004TMEM4LOAD26SM100_TMEM_LOAD_32dp32b64xES13_NS14_INS15_ILi2ELi4ELi3EEES18_NSW_INS5_IJS19_SF_EEENS5_IJSF_SB_EEEEEEENS4_39AutoVectorizingCopyWithAssumedAlignmentILi128EEENS4_14SM90_TMA_STOREES22_S24_S24_EEEvvEEEEvNT_6ParamsE) ;  /* 0xffffff6c02bc7950 */ /* 0x000fea0003c3ffff */
.L_x_218:
[----:B------:R-:W-:-:S00]  /*9110*/  BRA `(.L_x_218) ;  /* 0xfffffffc00fc7947 */ /* 0x000fc0000383ffff */
[----:B------:R-:W-:-:S00]  /*9120*/  NOP ;  /* 0x0000000000007918 */ /* 0x000fc00000000000 */
        /* <DEDUP_REMOVED lines=13> */
.L_x_219:


//--------------------- .nv.global.init           --------------------------
	.section	.nv.global.init,"aw",@progbits
.nv.global.init:
	.type		$str$27,@object
	.size		$str$27,($str$28 - $str$27)
$str$27:
        /*0000*/ 	.byte	0x28, 0x61, 0x64, 0x64, 0x72, 0x65, 0x73, 0x73, 0x20, 0x26, 0x20, 0x6d, 0x61, 0x73, 0x6b, 0x29
        /*0010*/ 	.byte	0x20, 0x3d, 0x3d, 0x20, 0x30, 0x00
	.type		$str$28,@object
	.size		$str$28,($str$26 - $str$28)
$str$28:
        /*0016*/ 	.byte	0x2f, 0x74, 0x6d, 0x70, 0x2f, 0x63, 0x75, 0x74, 0x6c, 0x61, 0x73, 0x73, 0x5f, 0x73, 0x77, 0x65
        /*0026*/ 	.byte	0x65, 0x70, 0x5f, 0x73, 0x72, 0x63, 0x2f, 0x69, 0x6e, 0x63, 0x6c, 0x75, 0x64, 0x65, 0x2f, 0x63
        /*0036*/ 	.byte	0x75, 0x74, 0x65, 0x2f, 0x70, 0x6f, 0x69, 0x6e, 0x74, 0x65, 0x72, 0x5f, 0x66, 0x6c, 0x61, 0x67
        /*0046*/ 	.byte	0x67, 0x65, 0x64, 0x2e, 0x68, 0x70, 0x70, 0x00
	.type		$str$26,@object
	.size		$str$26,($str$25 - $str$26)
$str$26:
        /*004e*/ 	.byte	0x2f, 0x74, 0x6d, 0x70, 0x2f, 0x63, 0x75, 0x74, 0x6c, 0x61, 0x73, 0x73, 0x5f, 0x73, 0x77, 0x65
        /*005e*/ 	.byte	0x65, 0x70, 0x5f, 0x73, 0x72, 0x63, 0x2f, 0x69, 0x6e, 0x63, 0x6c, 0x75, 0x64, 0x65, 0x2f, 0x63
        /*006e*/ 	.byte	0x75, 0x74, 0x65, 0x2f, 0x61, 0x74, 0x6f, 0x6d, 0x2f, 0x63, 0x6f, 0x70, 0x79, 0x5f, 0x74, 0x72
        /*007e*/ 	.byte	0x61, 0x69, 0x74, 0x73, 0x5f, 0x73, 0x6d, 0x31, 0x30, 0x30, 0x2e, 0x68, 0x70, 0x70, 0x00
	.type		$str$25,@object
	.size		$str$25,(__unnamed_1 - $str$25)
$str$25:
        /*008d*/ 	.byte	0x28, 0x28, 0x75, 0x69, 0x6e, 0x74, 0x33, 0x32, 0x5f, 0x74, 0x28, 0x74, 0x68, 0x72, 0x65, 0x61
        /*009d*/ 	.byte	0x64, 0x49, 0x64, 0x78, 0x2e, 0x78, 0x29, 0x20, 0x2f, 0x20, 0x33, 0x32, 0x29, 0x20, 0x25, 0x20
        /*00ad*/ 	.byte	0x34, 0x29, 0x20, 0x3d, 0x3d, 0x20, 0x28, 0x28, 0x28, 0x74, 0x6d, 0x65, 0x6d, 0x5f, 0x61, 0x64
        /*00bd*/ 	.byte	0x64, 0x72, 0x20, 0x3e, 0x3e, 0x20, 0x31, 0x36, 0x29, 0x20, 0x2f, 0x20, 0x33, 0x32, 0x29, 0x20
        /*00cd*/ 	.byte	0x25, 0x20, 0x34, 0x29, 0x00
	.type		__unnamed_1,@object
	.size		__unnamed_1,(__unnamed_2 - __unnamed_1)
__unnamed_1:
        /*00d2*/ 	.byte	0x61, 0x75, 0x74, 0x6f, 0x20, 0x63, 0x75, 0x74, 0x65, 0x3a, 0x3a, 0x61, 0x73, 0x5f, 0x70, 0x6f
        /* <DEDUP_REMOVED lines=24> */
        /*0262*/ 	.byte	0x43, 0x3c, 0x38, 0x31, 0x39, 0x32, 0x3e, 0x3e, 0x3e, 0x3e, 0x5d, 0x00
	.type		__unnamed_2,@object
	.size		__unnamed_2,(.L_2 - __unnamed_2)
__unnamed_2:
        /* <DEDUP_REMOVED lines=42> */
        /*050e*/ 	.byte	0x3e, 0x3e, 0x3e, 0x3e, 0x5d, 0x00
.L_2:


//--------------------- .nv.shared._ZN7cutlass13device_kernelINS_4gemm6kernel13GemmUniversalIN4cute5tupleIJiiiiEEENS1_10collective13CollectiveMmaINS1_35MainloopSm100TmaUmmaWarpSpecializedILi34ELi2ELi4ENS5_IJNS4_1CILi1EEESB_SB_EEEEENS5_IJNSA_ILi128EEENSA_ILi64EEENSA_ILi32EEEEEENS_12float_e4m3_tENS5_IJlSB_lEEESI_SJ_NS4_8TiledMMAINS4_8MMA_AtomIJNS4_10MMA_TraitsINS4_19SM100_MMA_F8F6F4_SSEJSI_SI_fSE_SF_NS4_17integral_constantINS4_4UMMA5MajorELSQ_0EEESR_NSO_INSP_7ScaleInELSS_0EEEST_EEEEEENS4_6LayoutISC_NS5_IJNSA_ILi0EEESX_SX_EEEEENS5_IJNS4_10UnderscoreES10_S10_EEEEENS4_13SM90_TMA_LOADENS4_14ComposedLayoutINS4_7SwizzleILi1ELi4ELi3EEENS4_18smem_ptr_flag_bitsILi8EEENSW_INS5_IJNSA_ILi8EEESG_EEENS5_IJSG_SB_EEEEEEEvNS4_8identityES13_S1D_vS1E_EENS_8epilogue10collective18CollectiveEpilogueINS1G_23Sm100TmaWarpSpecializedILi1ELi1ELi64ELb0ELb0EEEJSH_NS5_IJNSW_ISE_SB_EENSW_ISF_SB_EEEEESI_SJ_SI_SJ_NS1G_6fusion15FusionCallbacksIS1K_NS1O_17LinearCombinationISI_fSI_fLNS_15FloatRoundStyleE2EEESH_S1N_JEEENS4_5SM1004TMEM4LOAD26SM100_TMEM_LOAD_32dp32b64xES13_NS14_INS15_ILi2ELi4ELi3EEES18_NSW_INS5_IJS19_SF_EEENS5_IJSF_SB_EEEEEEENS4_39AutoVectorizingCopyWithAssumedAlignmentILi128EEENS4_14SM90_TMA_STOREES22_S24_S24_EEEvvEEEEvNT_6ParamsE --------------------------
	.section	.nv.shared._ZN7cutlass13device_kernelINS_4gemm6kernel13GemmUniversalIN4cute5tupleIJiiiiEEENS1_10collective13CollectiveMmaINS1_35MainloopSm100TmaUmmaWarpSpecializedILi34ELi2ELi4ENS5_IJNS4_1CILi1EEESB_SB_EEEEENS5_IJNSA_ILi128EEENSA_ILi64EEENSA_ILi32EEEEEENS_12float_e4m3_tENS5_IJlSB_lEEESI_SJ_NS4_8TiledMMAINS4_8MMA_AtomIJNS4_10MMA_TraitsINS4_19SM100_MMA_F8F6F4_SSEJSI_SI_fSE_SF_NS4_17integral_constantINS4_4UMMA5MajorELSQ_0EEESR_NSO_INSP_7ScaleInELSS_0EEEST_EEEEEENS4_6LayoutISC_NS5_IJNSA_ILi0EEESX_SX_EEEEENS5_IJNS4_10UnderscoreES10_S10_EEEEENS4_13SM90_TMA_LOADENS4_14ComposedLayoutINS4_7SwizzleILi1ELi4ELi3EEENS4_18smem_ptr_flag_bitsILi8EEENSW_INS5_IJNSA_ILi8EEESG_EEENS5_IJSG_SB_EEEEEEEvNS4_8identityES13_S1D_vS1E_EENS_8epilogue10collective18CollectiveEpilogueINS1G_23Sm100TmaWarpSpecializedILi1ELi1ELi64ELb0ELb0EEEJSH_NS5_IJNSW_ISE_SB_EENSW_ISF_SB_EEEEESI_SJ_SI_SJ_NS1G_6fusion15FusionCallbacksIS1K_NS1O_17LinearCombinationISI_fSI_fLNS_15FloatRoundStyleE2EEESH_S1N_JEEENS4_5SM1004TMEM4LOAD26SM100_TMEM_LOAD_32dp32b64xES13_NS14_INS15_ILi2ELi4ELi3EEES18_NSW_INS5_IJS19_SF_EEENS5_IJSF_SB_EEEEEEENS4_39AutoVectorizingCopyWithAssumedAlignmentILi128EEENS4_14SM90_TMA_STOREES22_S24_S24_EEEvvEEEEvNT_6ParamsE,"aw",@nobits
	.sectionflags	@""
	.align	16
	.zero		1024


//--------------------- .nv.shared.reserved.0     --------------------------
	.section	.nv.shared.reserved.0,"aw",@nobits
	.weak		__nv_reservedSMEM_offset_0_alias
	.size		__nv_reservedSMEM_offset_0_alias, 0, 64
	.other		__nv_reservedSMEM_offset_0_alias,@"STO_CUDA_RESERVED_SHARED STV_DEFAULT"
__nv_reservedSMEM_offset_0_alias:
	.zero		0
.nv.shared.reserved.0:
	.zero		64
	.weak		__nv_reservedSMEM_tcgen05_partition
	.type		__nv_reservedSMEM_tcgen05_partition,@object
	.size		__nv_reservedSMEM_tcgen05_partition,(.L_0 - __nv_reservedSMEM_tcgen05_partition)
__nv_reservedSMEM_tcgen05_partition:
	.zero		32
.L_0:


//--------------------- .nv.global                --------------------------
	.section	.nv.global,"aw",@nobits
.nv.global:
	.type		_ZN40_INTERNAL_7f6ef594_4_k_cu_86a317b9_217984cute1_E,@object
	.size		_ZN40_INTERNAL_7f6ef594_4_k_cu_86a317b9_217984cute1_E,(_ZN40_INTERNAL_7f6ef594_4_k_cu_86a317b9_217984cuda3std3__45__cpo6cbeginE - _ZN40_INTERNAL_7f6ef594_4_k_cu_86a317b9_217984cute1_E)
_ZN40_INTERNAL_7f6ef594_4_k_cu_86a317b9_217984cute1_E:
	.zero		1
	.type		_ZN40_INTERNAL_7f6ef594_4_k_cu_86a317b9_217984cuda3std3__45__cpo6cbeginE,@object
	.size		_ZN40_INTERNAL_7f6ef594_4_k_cu_86a317b9_217984cuda3std3__45__cpo6cbeginE,(_ZN40_INTERNAL_7f6ef594_4_k_cu_86a317b9_217984cuda3std3__48in_placeE - _ZN40_INTERNAL_7f6ef594_4_k_cu_86a317b9_217984cuda3std3__45__cpo6cbeginE)
_ZN40_INTERNAL_7f6ef594_4_k_cu_86a317b9_217984cuda3std3__45__cpo6cbeginE:
	.zero		1
	.type		_ZN40_INTERNAL_7f6ef594_4_k_cu_86a317b9_217984cuda3std3__48in_placeE,@object
	.size		_ZN40_INTERNAL_7f6ef594_4_k_cu_86a317b9_217984cuda3std3__48in_placeE,(_ZN40_INTERNAL_7f6ef594_4_k_cu_86a317b9_217984cuda3std6ranges3__45__cpo9iter_moveE - _ZN40_INTERNAL_7f6ef594_4_k_cu_86a317b9_217984cuda3std3__48in_placeE)
_ZN40_INTERNAL_7f6ef594_4_k_cu_86a317b9_217984cuda3std3__48in_placeE:
	.zero		1
	.type		_ZN40_INTERNAL_7f6ef594_4_k_cu_86a317b9_217984cuda3std6ranges3__45__cpo9iter_moveE,@object
	.size		_ZN40_INTERNAL_7f6ef594_4_k_cu_86a317b9_217984cuda3std6ranges3__45__cpo9iter_moveE,(_ZN40_INTERNAL_7f6ef594_4_k_cu_86a317b9_217984cuda3std3__45__cpo5beginE - _ZN40_INTERNAL_7f6ef594_4_k_cu_86a317b9_217984cuda3std6ranges3__45__cpo9iter_moveE)
_ZN40_INTERNAL_7f6ef594_4_k_cu_86a317b9_217984cuda3std6ranges3__45__cpo9iter_moveE:
	.zero		1
	.type		_ZN40_INTERNAL_7f6ef594_4_k_cu_86a317b9_217984cuda3std3__45__cpo5beginE,@object
	.size		_ZN40_INTERNAL_7f6ef594_4_k_cu_86a317b9_217984cuda3std3__45__cpo5beginE,(_ZN40_INTERNAL_7f6ef594_4_k_cu_86a317b9_217984cuda3std3__442_GLOBAL__N__7f6ef594_4_k_cu_86a317b9_217986ignoreE - _ZN40_INTERNAL_7f6ef594_4_k_cu_86a317b9_217984cuda3std3__45__cpo5beginE)
_ZN40_INTERNAL_7f6ef594_4_k_cu_86a317b9_217984cuda3std3__45__cpo5beginE:
	.zero		1
	.type		_ZN40_INTERNAL_7f6ef594_4_k_cu_86a317b9_217984cuda3std3__442_GLOBAL__N__7f6ef594_4_k_cu_86a317b9_217986ignoreE,@object
	.size		_ZN40_INTERNAL_7f6ef594_4_k_cu_86a317b9_217984cuda3std3__442_GLOBAL__N__7f6ef594_4_k_cu_86a317b9_217986ignoreE,(_ZN40_INTERNAL_7f6ef594_4_k_cu_86a317b9_217984cute7productE - _ZN40_INTERNAL_7f6ef594_4_k_cu_86a317b9_217984cuda3std3__442_GLOBAL__N__7f6ef594_4_k_cu_86a317b9_217986ignoreE)
_ZN40_INTERNAL_7f6ef594_4_k_cu_86a317b9_217984cuda3std3__442_GLOBAL__N__7f6ef594_4_k_cu_86a317b9_217986ignoreE:
	.zero		1
	.type		_ZN40_INTERNAL_7f6ef594_4_k_cu_86a317b9_217984cute7productE,@object
	.size		_ZN40_INTERNAL_7f6ef594_4_k_cu_86a317b9_217984cute7productE,(_ZN40_INTERNAL_7f6ef594_4_k_cu_86a317b9_217984cuda3std3__45__cpo3endE - _ZN40_INTERNAL_7f6ef594_4_k_cu_86a317b9_217984cute7productE)
_ZN40_INTERNAL_7f6ef594_4_k_cu_86a317b9_217984cute7productE:
	.zero		1
	.type		_ZN40_INTERNAL_7f6ef594_4_k_cu_86a317b9_217984cuda3std3__45__cpo3endE,@object
	.size		_ZN40_INTERNAL_7f6ef594_4_k_cu_86a317b9_217984cuda3std3__45__cpo3endE,(_ZN40_INTERNAL_7f6ef594_4_k_cu_86a317b9_217984cuda3std3__419piecewise_constructE - _ZN40_INTERNAL_7f6ef594_4_k_cu_86a317b9_217984cuda3std3__45__cpo3endE)
_ZN40_INTERNAL_7f6ef594_4_k_cu_86a317b9_217984cuda3std3__45__cpo3endE:
	.zero		1
	.type		_ZN40_INTERNAL_7f6ef594_4_k_cu_86a317b9_217984cuda3std3__419piecewise_constructE,@object
	.size		_ZN40_INTERNAL_7f6ef594_4_k_cu_86a317b9_217984cuda3std3__419piecewise_constructE,(_ZN40_INTERNAL_7f6ef594_4_k_cu_86a317b9_217984cuda3std3__45__cpo4cendE - _ZN40_INTERNAL_7f6ef594_4_k_cu_86a317b9_217984cuda3std3__419piecewise_constructE)
_ZN40_INTERNAL_7f6ef594_4_k_cu_86a317b9_217984cuda3std3__419piecewise_constructE:
	.zero		1
	.type		_ZN40_INTERNAL_7f6ef594_4_k_cu_86a317b9_217984cuda3std3__45__cpo4cendE,@object
	.size		_ZN40_INTERNAL_7f6ef594_4_k_cu_86a317b9_217984cuda3std3__45__cpo4cendE,(_ZN40_INTERNAL_7f6ef594_4_k_cu_86a317b9_217984cuda3std6ranges3__45__cpo4swapE - _ZN40_INTERNAL_7f6ef594_4_k_cu_86a317b9_217984cuda3std3__45__cpo4cendE)
_ZN40_INTERNAL_7f6ef594_4_k_cu_86a317b9_217984cuda3std3__45__cpo4cendE:
	.zero		1
	.type		_ZN40_INTERNAL_7f6ef594_4_k_cu_86a317b9_217984cuda3std6ranges3__45__cpo4swapE,@object
	.size		_ZN40_INTERNAL_7f6ef594_4_k_cu_86a317b9_217984cuda3std6ranges3__45__cpo4swapE,(.L_10 - _ZN40_INTERNAL_7f6ef594_4_k_cu_86a317b9_217984cuda3std6ranges3__45__cpo4swapE)
_ZN40_INTERNAL_7f6ef594_4_k_cu_86a317b9_217984cuda3std6ranges3__45__cpo4swapE:
	.zero		1
.L_10:


//--------------------- .nv.constant0._ZN7cutlass13device_kernelINS_4gemm6kernel13GemmUniversalIN4cute5tupleIJiiiiEEENS1_10collective13CollectiveMmaINS1_35MainloopSm100TmaUmmaWarpSpecializedILi34ELi2ELi4ENS5_IJNS4_1CILi1EEESB_SB_EEEEENS5_IJNSA_ILi128EEENSA_ILi64EEENSA_ILi32EEEEEENS_12float_e4m3_tENS5_IJlSB_lEEESI_SJ_NS4_8TiledMMAINS4_8MMA_AtomIJNS4_10MMA_TraitsINS4_19SM100_MMA_F8F6F4_SSEJSI_SI_fSE_SF_NS4_17integral_constantINS4_4UMMA5MajorELSQ_0EEESR_NSO_INSP_7ScaleInELSS_0EEEST_EEEEEENS4_6LayoutISC_NS5_IJNSA_ILi0EEESX_SX_EEEEENS5_IJNS4_10UnderscoreES10_S10_EEEEENS4_13SM90_TMA_LOADENS4_14ComposedLayoutINS4_7SwizzleILi1ELi4ELi3EEENS4_18smem_ptr_flag_bitsILi8EEENSW_INS5_IJNSA_ILi8EEESG_EEENS5_IJSG_SB_EEEEEEEvNS4_8identityES13_S1D_vS1E_EENS_8epilogue10collective18CollectiveEpilogueINS1G_23Sm100TmaWarpSpecializedILi1ELi1ELi64ELb0ELb0EEEJSH_NS5_IJNSW_ISE_SB_EENSW_ISF_SB_EEEEESI_SJ_SI_SJ_NS1G_6fusion15FusionCallbacksIS1K_NS1O_17LinearCombinationISI_fSI_fLNS_15FloatRoundStyleE2EEESH_S1N_JEEENS4_5SM1004TMEM4LOAD26SM100_TMEM_LOAD_32dp32b64xES13_NS14_INS15_ILi2ELi4ELi3EEES18_NSW_INS5_IJS19_SF_EEENS5_IJSF_SB_EEEEEEENS4_39AutoVectorizingCopyWithAssumedAlignmentILi128EEENS4_14SM90_TMA_STOREES22_S24_S24_EEEvvEEEEvNT_6ParamsE --------------------------
	.section	.nv.constant0._ZN7cutlass13device_kernelINS_4gemm6kernel13GemmUniversalIN4cute5tupleIJiiiiEEENS1_10collective13CollectiveMmaINS1_35MainloopSm100TmaUmmaWarpSpecializedILi34ELi2ELi4ENS5_IJNS4_1CILi1EEESB_SB_EEEEENS5_IJNSA_ILi128EEENSA_ILi64EEENSA_ILi32EEEEEENS_12float_e4m3_tENS5_IJlSB_lEEESI_SJ_NS4_8TiledMMAINS4_8MMA_AtomIJNS4_10MMA_TraitsINS4_19SM100_MMA_F8F6F4_SSEJSI_SI_fSE_SF_NS4_17integral_constantINS4_4UMMA5MajorELSQ_0EEESR_NSO_INSP_7ScaleInELSS_0EEEST_EEEEEENS4_6LayoutISC_NS5_IJNSA_ILi0EEESX_SX_EEEEENS5_IJNS4_10UnderscoreES10_S10_EEEEENS4_13SM90_TMA_LOADENS4_14ComposedLayoutINS4_7SwizzleILi1ELi4ELi3EEENS4_18smem_ptr_flag_bitsILi8EEENSW_INS5_IJNSA_ILi8EEESG_EEENS5_IJSG_SB_EEEEEEEvNS4_8identityES13_S1D_vS1E_EENS_8epilogue10collective18CollectiveEpilogueINS1G_23Sm100TmaWarpSpecializedILi1ELi1ELi64ELb0ELb0EEEJSH_NS5_IJNSW_ISE_SB_EENSW_ISF_SB_EEEEESI_SJ_SI_SJ_NS1G_6fusion15FusionCallbacksIS1K_NS1O_17LinearCombinationISI_fSI_fLNS_15FloatRoundStyleE2EEESH_S1N_JEEENS4_5SM1004TMEM4LOAD26SM100_TMEM_LOAD_32dp32b64xES13_NS14_INS15_ILi2ELi4ELi3EEES18_NSW_INS5_IJS19_SF_EEENS5_IJSF_SB_EEEEEEENS4_39AutoVectorizingCopyWithAssumedAlignmentILi128EEENS4_14SM90_TMA_STOREES22_S24_S24_EEEvvEEEEvNT_6ParamsE,"a",@progbits
	.sectionflags	@""
	.align	4
.nv.constant0._ZN7cutlass13device_kernelINS_4gemm6kernel13GemmUniversalIN4cute5tupleIJiiiiEEENS1_10collective13CollectiveMmaINS1_35MainloopSm100TmaUmmaWarpSpecializedILi34ELi2ELi4ENS5_IJNS4_1CILi1EEESB_SB_EEEEENS5_IJNSA_ILi128EEENSA_ILi64EEENSA_ILi32EEEEEENS_12float_e4m3_tENS5_IJlSB_lEEESI_SJ_NS4_8TiledMMAINS4_8MMA_AtomIJNS4_10MMA_TraitsINS4_19SM100_MMA_F8F6F4_SSEJSI_SI_fSE_SF_NS4_17integral_constantINS4_4UMMA5MajorELSQ_0EEESR_NSO_INSP_7ScaleInELSS_0EEEST_EEEEEENS4_6LayoutISC_NS5_IJNSA_ILi0EEESX_SX_EEEEENS5_IJNS4_10UnderscoreES10_S10_EEEEENS4_13SM90_TMA_LOADENS4_14ComposedLayoutINS4_7SwizzleILi1ELi4ELi3EEENS4_18smem_ptr_flag_bitsILi8EEENSW_INS5_IJNSA_ILi8EEESG_EEENS5_IJSG_SB_EEEEEEEvNS4_8identityES13_S1D_vS1E_EENS_8epilogue10collective18CollectiveEpilogueINS1G_23Sm100TmaWarpSpecializedILi1ELi1ELi64ELb0ELb0EEEJSH_NS5_IJNSW_ISE_SB_EENSW_ISF_SB_EEEEESI_SJ_SI_SJ_NS1G_6fusion15FusionCallbacksIS1K_NS1O_17LinearCombinationISI_fSI_fLNS_15FloatRoundStyleE2EEESH_S1N_JEEENS4_5SM1004TMEM4LOAD26SM100_TMEM_LOAD_32dp32b64xES13_NS14_INS15_ILi2ELi4ELi3EEES18_NSW_INS5_IJS19_SF_EEENS5_IJSF_SB_EEEEEEENS4_39AutoVectorizingCopyWithAssumedAlignmentILi128EEENS4_14SM90_TMA_STOREES22_S24_S24_EEEvvEEEEvNT_6ParamsE:
	.zero		2944


//--------------------- SYMBOLS --------------------------

	.type		.nv.reservedSmem.offset0,@object
	.size		.nv.reservedSmem.offset0,0x4
	.type		.nv.reservedSmem.cap,@object
	.size		.nv.reservedSmem.cap,0x4
	.type		__assertfail,@function
